//
// Generated by NVIDIA NVVM Compiler
//
// Compiler Build ID: CL-36424714
// Cuda compilation tools, release 13.0, V13.0.88
// Based on NVVM 20.0.0
//

.version 9.0
.target sm_100
.address_size 64

	// .globl	_Z11fp8_gemm_v2PKhS0_P6__halfiii
.extern .shared .align 16 .b8 smem[];

.visible .entry _Z11fp8_gemm_v2PKhS0_P6__halfiii(
	.param .u64 .ptr .align 1 _Z11fp8_gemm_v2PKhS0_P6__halfiii_param_0,
	.param .u64 .ptr .align 1 _Z11fp8_gemm_v2PKhS0_P6__halfiii_param_1,
	.param .u64 .ptr .align 1 _Z11fp8_gemm_v2PKhS0_P6__halfiii_param_2,
	.param .u32 _Z11fp8_gemm_v2PKhS0_P6__halfiii_param_3,
	.param .u32 _Z11fp8_gemm_v2PKhS0_P6__halfiii_param_4,
	.param .u32 _Z11fp8_gemm_v2PKhS0_P6__halfiii_param_5
)
.maxntid 256
.minnctapersm 2
{
	.local .align 16 .b8 	__local_depot0[32];
	.reg .b64 	%SP;
	.reg .b64 	%SPL;
	.reg .pred 	%p<124>;
	.reg .b32 	%r<568>;
	.reg .b64 	%rd<116>;

	mov.u64 	%SPL, __local_depot0;
	ld.param.u64 	%rd20, [_Z11fp8_gemm_v2PKhS0_P6__halfiii_param_0];
	ld.param.u64 	%rd21, [_Z11fp8_gemm_v2PKhS0_P6__halfiii_param_1];
	ld.param.u64 	%rd22, [_Z11fp8_gemm_v2PKhS0_P6__halfiii_param_2];
	ld.param.u32 	%r136, [_Z11fp8_gemm_v2PKhS0_P6__halfiii_param_3];
	ld.param.u32 	%r137, [_Z11fp8_gemm_v2PKhS0_P6__halfiii_param_4];
	ld.param.u32 	%r139, [_Z11fp8_gemm_v2PKhS0_P6__halfiii_param_5];
	cvta.to.global.u64 	%rd1, %rd22;
	add.u64 	%rd2, %SPL, 0;
	add.u64 	%rd3, %SPL, 16;
	mov.u32 	%r140, %ctaid.y;
	shl.b32 	%r1, %r140, 7;
	mov.u32 	%r141, %ctaid.x;
	shl.b32 	%r2, %r141, 7;
	mov.u32 	%r142, %tid.x;
	and.b32  	%r4, %r142, 96;
	shr.u32 	%r5, %r142, 2;
	and.b32  	%r6, %r5, 7;
	and.b32  	%r7, %r142, 3;
	mov.u32 	%r143, smem;
	cvt.u64.u32 	%rd25, %r143;
	cvta.shared.u64 	%rd26, %rd25;
	add.s64 	%rd27, %rd26, 20480;
	st.local.v2.u64 	[%rd2], {%rd26, %rd27};
	add.s64 	%rd28, %rd26, 30720;
	add.s64 	%rd29, %rd26, 10240;
	st.local.v2.u64 	[%rd3], {%rd29, %rd28};
	add.s32 	%r144, %r139, 63;
	shr.s32 	%r145, %r144, 31;
	shr.u32 	%r146, %r145, 26;
	add.s32 	%r147, %r144, %r146;
	shr.s32 	%r8, %r147, 6;
	shr.u32 	%r148, %r142, 1;
	and.b32  	%r9, %r148, 64;
	shl.b32 	%r149, %r142, 4;
	and.b32  	%r150, %r149, 48;
	setp.ge.s32 	%p1, %r150, %r139;
	cvt.u64.u32 	%rd4, %r139;
	cvt.u64.u32 	%rd5, %r150;
	or.b32  	%r10, %r5, %r1;
	setp.ge.s32 	%p2, %r10, %r136;
	mad.lo.s32 	%r11, %r5, 80, %r150;
	add.s32 	%r12, %r143, %r11;
	or.pred  	%p3, %p2, %p1;
	@%p3 bra 	$L__BB0_2;
	cvt.u64.u32 	%rd31, %r10;
	mad.lo.s64 	%rd32, %rd31, %rd4, %rd5;
	add.s64 	%rd30, %rd20, %rd32;
	// begin inline asm
	cp.async.cg.shared.global [%r12], [%rd30], 16;

	// end inline asm
$L__BB0_2:
	cvt.u32.u64 	%r152, %rd5;
	setp.ge.s32 	%p4, %r152, %r139;
	add.s32 	%r153, %r142, 256;
	shr.u32 	%r13, %r153, 2;
	add.s32 	%r14, %r13, %r1;
	setp.ge.s32 	%p5, %r14, %r136;
	mad.lo.s32 	%r15, %r13, 80, %r152;
	add.s32 	%r16, %r143, %r15;
	or.pred  	%p6, %p5, %p4;
	@%p6 bra 	$L__BB0_4;
	cvt.u64.u32 	%rd35, %r14;
	mad.lo.s64 	%rd36, %rd35, %rd4, %rd5;
	add.s64 	%rd34, %rd20, %rd36;
	// begin inline asm
	cp.async.cg.shared.global [%r16], [%rd34], 16;

	// end inline asm
$L__BB0_4:
	setp.ge.s32 	%p7, %r152, %r139;
	add.s32 	%r17, %r5, %r2;
	setp.ge.s32 	%p8, %r17, %r137;
	or.pred  	%p9, %p8, %p7;
	@%p9 bra 	$L__BB0_6;
	cvt.s64.s32 	%rd39, %r17;
	mad.lo.s64 	%rd40, %rd39, %rd4, %rd5;
	add.s64 	%rd38, %rd21, %rd40;
	add.s32 	%r157, %r12, 10240;
	// begin inline asm
	cp.async.cg.shared.global [%r157], [%rd38], 16;

	// end inline asm
$L__BB0_6:
	setp.ge.s32 	%p10, %r152, %r139;
	add.s32 	%r18, %r13, %r2;
	setp.ge.s32 	%p11, %r18, %r137;
	or.pred  	%p12, %p11, %p10;
	@%p12 bra 	$L__BB0_8;
	cvt.s64.s32 	%rd43, %r18;
	mad.lo.s64 	%rd44, %rd43, %rd4, %rd5;
	add.s64 	%rd42, %rd21, %rd44;
	add.s32 	%r159, %r16, 10240;
	// begin inline asm
	cp.async.cg.shared.global [%r159], [%rd42], 16;

	// end inline asm
$L__BB0_8:
	// begin inline asm
	cp.async.commit_group;

	// end inline asm
	setp.lt.s32 	%p13, %r139, 1;
	mov.b32 	%r536, 0;
	mov.u32 	%r537, %r536;
	mov.u32 	%r538, %r536;
	mov.u32 	%r539, %r536;
	mov.u32 	%r540, %r536;
	mov.u32 	%r541, %r536;
	mov.u32 	%r542, %r536;
	mov.u32 	%r543, %r536;
	mov.u32 	%r544, %r536;
	mov.u32 	%r545, %r536;
	mov.u32 	%r546, %r536;
	mov.u32 	%r547, %r536;
	mov.u32 	%r548, %r536;
	mov.u32 	%r549, %r536;
	mov.u32 	%r550, %r536;
	mov.u32 	%r551, %r536;
	mov.u32 	%r552, %r536;
	mov.u32 	%r553, %r536;
	mov.u32 	%r554, %r536;
	mov.u32 	%r555, %r536;
	mov.u32 	%r556, %r536;
	mov.u32 	%r557, %r536;
	mov.u32 	%r558, %r536;
	mov.u32 	%r559, %r536;
	mov.u32 	%r560, %r536;
	mov.u32 	%r561, %r536;
	mov.u32 	%r562, %r536;
	mov.u32 	%r563, %r536;
	mov.u32 	%r564, %r536;
	mov.u32 	%r565, %r536;
	mov.u32 	%r566, %r536;
	mov.u32 	%r567, %r536;
	@%p13 bra 	$L__BB0_22;
	add.s32 	%r162, %r6, %r4;
	shl.b32 	%r163, %r7, 2;
	max.s32 	%r19, %r8, 1;
	cvt.u64.u32 	%rd45, %r10;
	mul.lo.s64 	%rd6, %rd45, %rd4;
	cvt.u64.u32 	%rd46, %r14;
	mul.lo.s64 	%rd7, %rd46, %rd4;
	cvt.s64.s32 	%rd47, %r17;
	mul.lo.s64 	%rd8, %rd47, %rd4;
	cvt.s64.s32 	%rd48, %r18;
	mul.lo.s64 	%rd9, %rd48, %rd4;
	mul.lo.s32 	%r164, %r162, 80;
	or.b32  	%r20, %r164, %r163;
	add.s32 	%r165, %r9, %r6;
	mul.lo.s32 	%r166, %r165, 80;
	or.b32  	%r21, %r166, %r163;
	mov.b32 	%r536, 0;
	mov.u32 	%r535, %r536;
$L__BB0_10:
	add.s32 	%r55, %r535, 1;
	setp.ge.s32 	%p14, %r55, %r8;
	@%p14 bra 	$L__BB0_20;
	setp.ge.s32 	%p15, %r10, %r136;
	shl.b32 	%r168, %r535, 3;
	cvt.u64.u32 	%rd50, %r168;
	not.b64 	%rd51, %rd50;
	and.b64  	%rd52, %rd51, 8;
	add.s64 	%rd53, %rd2, %rd52;
	ld.local.u64 	%rd54, [%rd53];
	add.s64 	%rd55, %rd3, %rd52;
	ld.local.u64 	%rd56, [%rd55];
	shl.b32 	%r56, %r535, 6;
	or.b32  	%r169, %r56, %r152;
	add.s32 	%r57, %r169, 64;
	setp.ge.s32 	%p16, %r57, %r139;
	cvta.to.shared.u64 	%rd57, %rd56;
	cvt.u32.u64 	%r58, %rd57;
	cvta.to.shared.u64 	%rd58, %rd54;
	cvt.u32.u64 	%r59, %rd58;
	or.pred  	%p17, %p15, %p16;
	@%p17 bra 	$L__BB0_13;
	cvt.s64.s32 	%rd60, %r56;
	add.s64 	%rd61, %rd60, %rd5;
	add.s64 	%rd62, %rd61, %rd6;
	add.s64 	%rd63, %rd20, %rd62;
	add.s64 	%rd59, %rd63, 64;
	add.s32 	%r170, %r59, %r11;
	// begin inline asm
	cp.async.cg.shared.global [%r170], [%rd59], 16;

	// end inline asm
$L__BB0_13:
	setp.ge.s32 	%p18, %r57, %r139;
	setp.ge.s32 	%p19, %r14, %r136;
	or.pred  	%p20, %p19, %p18;
	@%p20 bra 	$L__BB0_15;
	cvt.s64.s32 	%rd65, %r56;
	add.s64 	%rd66, %rd65, %rd5;
	add.s64 	%rd67, %rd66, %rd7;
	add.s64 	%rd68, %rd20, %rd67;
	add.s64 	%rd64, %rd68, 64;
	add.s32 	%r171, %r59, %r15;
	// begin inline asm
	cp.async.cg.shared.global [%r171], [%rd64], 16;

	// end inline asm
$L__BB0_15:
	setp.ge.s32 	%p21, %r57, %r139;
	setp.ge.s32 	%p22, %r17, %r137;
	or.pred  	%p23, %p22, %p21;
	@%p23 bra 	$L__BB0_17;
	cvt.s64.s32 	%rd70, %r56;
	add.s64 	%rd71, %rd70, %rd5;
	add.s64 	%rd72, %rd71, %rd8;
	add.s64 	%rd73, %rd21, %rd72;
	add.s64 	%rd69, %rd73, 64;
	add.s32 	%r172, %r58, %r11;
	// begin inline asm
	cp.async.cg.shared.global [%r172], [%rd69], 16;

	// end inline asm
$L__BB0_17:
	setp.ge.s32 	%p24, %r57, %r139;
	setp.ge.s32 	%p25, %r18, %r137;
	or.pred  	%p26, %p25, %p24;
	@%p26 bra 	$L__BB0_19;
	cvt.s64.s32 	%rd75, %r56;
	add.s64 	%rd76, %rd75, %rd5;
	add.s64 	%rd77, %rd76, %rd9;
	add.s64 	%rd78, %rd21, %rd77;
	add.s64 	%rd74, %rd78, 64;
	add.s32 	%r173, %r58, %r15;
	// begin inline asm
	cp.async.cg.shared.global [%r173], [%rd74], 16;

	// end inline asm
$L__BB0_19:
	// begin inline asm
	cp.async.commit_group;

	// end inline asm
	// begin inline asm
	cp.async.wait_group 1;

	// end inline asm
	bra.uni 	$L__BB0_21;
$L__BB0_20:
	// begin inline asm
	cp.async.wait_group 0;

	// end inline asm
$L__BB0_21:
	cvt.u64.u32 	%rd79, %r21;
	cvt.u64.u32 	%rd80, %r20;
	bar.sync 	0;
	shl.b32 	%r494, %r535, 3;
	cvt.u64.u32 	%rd81, %r494;
	and.b64  	%rd82, %rd81, 8;
	add.s64 	%rd83, %rd3, %rd82;
	ld.local.u64 	%rd84, [%rd83];
	add.s64 	%rd85, %rd2, %rd82;
	ld.local.u64 	%rd86, [%rd85];
	add.s64 	%rd87, %rd84, %rd80;
	ld.u32 	%r180, [%rd87];
	ld.u32 	%r181, [%rd87+16];
	ld.u32 	%r190, [%rd87+640];
	ld.u32 	%r191, [%rd87+656];
	ld.u32 	%r200, [%rd87+1280];
	ld.u32 	%r201, [%rd87+1296];
	ld.u32 	%r210, [%rd87+1920];
	ld.u32 	%r211, [%rd87+1936];
	add.s64 	%rd88, %rd86, %rd79;
	ld.u32 	%r179, [%rd88+656];
	ld.u32 	%r178, [%rd88+640];
	ld.u32 	%r177, [%rd88+16];
	ld.u32 	%r176, [%rd88];
	// begin inline asm
	mma.sync.aligned.m16n8k32.row.col.f16.e4m3.e4m3.f16 {%r174, %r175}, {%r176, %r177, %r178, %r179}, {%r180, %r181}, {%r559, %r558};

	// end inline asm
	// begin inline asm
	mma.sync.aligned.m16n8k32.row.col.f16.e4m3.e4m3.f16 {%r184, %r185}, {%r176, %r177, %r178, %r179}, {%r190, %r191}, {%r557, %r556};

	// end inline asm
	// begin inline asm
	mma.sync.aligned.m16n8k32.row.col.f16.e4m3.e4m3.f16 {%r194, %r195}, {%r176, %r177, %r178, %r179}, {%r200, %r201}, {%r555, %r554};

	// end inline asm
	// begin inline asm
	mma.sync.aligned.m16n8k32.row.col.f16.e4m3.e4m3.f16 {%r204, %r205}, {%r176, %r177, %r178, %r179}, {%r210, %r211}, {%r553, %r552};

	// end inline asm
	ld.u32 	%r249, [%rd88+1936];
	ld.u32 	%r248, [%rd88+1920];
	ld.u32 	%r247, [%rd88+1296];
	ld.u32 	%r246, [%rd88+1280];
	// begin inline asm
	mma.sync.aligned.m16n8k32.row.col.f16.e4m3.e4m3.f16 {%r214, %r215}, {%r246, %r247, %r248, %r249}, {%r180, %r181}, {%r551, %r550};

	// end inline asm
	// begin inline asm
	mma.sync.aligned.m16n8k32.row.col.f16.e4m3.e4m3.f16 {%r224, %r225}, {%r246, %r247, %r248, %r249}, {%r190, %r191}, {%r549, %r548};

	// end inline asm
	// begin inline asm
	mma.sync.aligned.m16n8k32.row.col.f16.e4m3.e4m3.f16 {%r234, %r235}, {%r246, %r247, %r248, %r249}, {%r200, %r201}, {%r547, %r546};

	// end inline asm
	// begin inline asm
	mma.sync.aligned.m16n8k32.row.col.f16.e4m3.e4m3.f16 {%r244, %r245}, {%r246, %r247, %r248, %r249}, {%r210, %r211}, {%r545, %r544};

	// end inline asm
	ld.u32 	%r289, [%rd88+3216];
	ld.u32 	%r288, [%rd88+3200];
	ld.u32 	%r287, [%rd88+2576];
	ld.u32 	%r286, [%rd88+2560];
	// begin inline asm
	mma.sync.aligned.m16n8k32.row.col.f16.e4m3.e4m3.f16 {%r254, %r255}, {%r286, %r287, %r288, %r289}, {%r180, %r181}, {%r543, %r542};

	// end inline asm
	// begin inline asm
	mma.sync.aligned.m16n8k32.row.col.f16.e4m3.e4m3.f16 {%r264, %r265}, {%r286, %r287, %r288, %r289}, {%r190, %r191}, {%r541, %r540};

	// end inline asm
	// begin inline asm
	mma.sync.aligned.m16n8k32.row.col.f16.e4m3.e4m3.f16 {%r274, %r275}, {%r286, %r287, %r288, %r289}, {%r200, %r201}, {%r539, %r538};

	// end inline asm
	// begin inline asm
	mma.sync.aligned.m16n8k32.row.col.f16.e4m3.e4m3.f16 {%r284, %r285}, {%r286, %r287, %r288, %r289}, {%r210, %r211}, {%r537, %r536};

	// end inline asm
	ld.u32 	%r329, [%rd88+4496];
	ld.u32 	%r328, [%rd88+4480];
	ld.u32 	%r327, [%rd88+3856];
	ld.u32 	%r326, [%rd88+3840];
	// begin inline asm
	mma.sync.aligned.m16n8k32.row.col.f16.e4m3.e4m3.f16 {%r294, %r295}, {%r326, %r327, %r328, %r329}, {%r180, %r181}, {%r560, %r561};

	// end inline asm
	// begin inline asm
	mma.sync.aligned.m16n8k32.row.col.f16.e4m3.e4m3.f16 {%r304, %r305}, {%r326, %r327, %r328, %r329}, {%r190, %r191}, {%r562, %r563};

	// end inline asm
	// begin inline asm
	mma.sync.aligned.m16n8k32.row.col.f16.e4m3.e4m3.f16 {%r314, %r315}, {%r326, %r327, %r328, %r329}, {%r200, %r201}, {%r564, %r565};

	// end inline asm
	// begin inline asm
	mma.sync.aligned.m16n8k32.row.col.f16.e4m3.e4m3.f16 {%r324, %r325}, {%r326, %r327, %r328, %r329}, {%r210, %r211}, {%r566, %r567};

	// end inline asm
	ld.u32 	%r460, [%rd87+32];
	ld.u32 	%r461, [%rd87+48];
	ld.u32 	%r470, [%rd87+672];
	ld.u32 	%r471, [%rd87+688];
	ld.u32 	%r480, [%rd87+1312];
	ld.u32 	%r481, [%rd87+1328];
	ld.u32 	%r490, [%rd87+1952];
	ld.u32 	%r491, [%rd87+1968];
	ld.u32 	%r369, [%rd88+688];
	ld.u32 	%r368, [%rd88+672];
	ld.u32 	%r367, [%rd88+48];
	ld.u32 	%r366, [%rd88+32];
	// begin inline asm
	mma.sync.aligned.m16n8k32.row.col.f16.e4m3.e4m3.f16 {%r559, %r558}, {%r366, %r367, %r368, %r369}, {%r460, %r461}, {%r174, %r175};

	// end inline asm
	// begin inline asm
	mma.sync.aligned.m16n8k32.row.col.f16.e4m3.e4m3.f16 {%r557, %r556}, {%r366, %r367, %r368, %r369}, {%r470, %r471}, {%r184, %r185};

	// end inline asm
	// begin inline asm
	mma.sync.aligned.m16n8k32.row.col.f16.e4m3.e4m3.f16 {%r555, %r554}, {%r366, %r367, %r368, %r369}, {%r480, %r481}, {%r194, %r195};

	// end inline asm
	// begin inline asm
	mma.sync.aligned.m16n8k32.row.col.f16.e4m3.e4m3.f16 {%r553, %r552}, {%r366, %r367, %r368, %r369}, {%r490, %r491}, {%r204, %r205};

	// end inline asm
	ld.u32 	%r409, [%rd88+1968];
	ld.u32 	%r408, [%rd88+1952];
	ld.u32 	%r407, [%rd88+1328];
	ld.u32 	%r406, [%rd88+1312];
	// begin inline asm
	mma.sync.aligned.m16n8k32.row.col.f16.e4m3.e4m3.f16 {%r551, %r550}, {%r406, %r407, %r408, %r409}, {%r460, %r461}, {%r214, %r215};

	// end inline asm
	// begin inline asm
	mma.sync.aligned.m16n8k32.row.col.f16.e4m3.e4m3.f16 {%r549, %r548}, {%r406, %r407, %r408, %r409}, {%r470, %r471}, {%r224, %r225};

	// end inline asm
	// begin inline asm
	mma.sync.aligned.m16n8k32.row.col.f16.e4m3.e4m3.f16 {%r547, %r546}, {%r406, %r407, %r408, %r409}, {%r480, %r481}, {%r234, %r235};

	// end inline asm
	// begin inline asm
	mma.sync.aligned.m16n8k32.row.col.f16.e4m3.e4m3.f16 {%r545, %r544}, {%r406, %r407, %r408, %r409}, {%r490, %r491}, {%r244, %r245};

	// end inline asm
	ld.u32 	%r449, [%rd88+3248];
	ld.u32 	%r448, [%rd88+3232];
	ld.u32 	%r447, [%rd88+2608];
	ld.u32 	%r446, [%rd88+2592];
	// begin inline asm
	mma.sync.aligned.m16n8k32.row.col.f16.e4m3.e4m3.f16 {%r543, %r542}, {%r446, %r447, %r448, %r449}, {%r460, %r461}, {%r254, %r255};

	// end inline asm
	// begin inline asm
	mma.sync.aligned.m16n8k32.row.col.f16.e4m3.e4m3.f16 {%r541, %r540}, {%r446, %r447, %r448, %r449}, {%r470, %r471}, {%r264, %r265};

	// end inline asm
	// begin inline asm
	mma.sync.aligned.m16n8k32.row.col.f16.e4m3.e4m3.f16 {%r539, %r538}, {%r446, %r447, %r448, %r449}, {%r480, %r481}, {%r274, %r275};

	// end inline asm
	// begin inline asm
	mma.sync.aligned.m16n8k32.row.col.f16.e4m3.e4m3.f16 {%r537, %r536}, {%r446, %r447, %r448, %r449}, {%r490, %r491}, {%r284, %r285};

	// end inline asm
	ld.u32 	%r489, [%rd88+4528];
	ld.u32 	%r488, [%rd88+4512];
	ld.u32 	%r487, [%rd88+3888];
	ld.u32 	%r486, [%rd88+3872];
	// begin inline asm
	mma.sync.aligned.m16n8k32.row.col.f16.e4m3.e4m3.f16 {%r560, %r561}, {%r486, %r487, %r488, %r489}, {%r460, %r461}, {%r294, %r295};

	// end inline asm
	// begin inline asm
	mma.sync.aligned.m16n8k32.row.col.f16.e4m3.e4m3.f16 {%r562, %r563}, {%r486, %r487, %r488, %r489}, {%r470, %r471}, {%r304, %r305};

	// end inline asm
	// begin inline asm
	mma.sync.aligned.m16n8k32.row.col.f16.e4m3.e4m3.f16 {%r564, %r565}, {%r486, %r487, %r488, %r489}, {%r480, %r481}, {%r314, %r315};

	// end inline asm
	// begin inline asm
	mma.sync.aligned.m16n8k32.row.col.f16.e4m3.e4m3.f16 {%r566, %r567}, {%r486, %r487, %r488, %r489}, {%r490, %r491}, {%r324, %r325};

	// end inline asm
	bar.sync 	0;
	setp.ne.s32 	%p27, %r55, %r19;
	mov.u32 	%r535, %r55;
	@%p27 bra 	$L__BB0_10;
$L__BB0_22:
	add.s32 	%r495, %r9, %r1;
	add.s32 	%r496, %r2, %r4;
	add.s32 	%r124, %r495, %r6;
	shl.b32 	%r497, %r7, 1;
	add.s32 	%r498, %r496, %r497;
	cvt.s64.s32 	%rd10, %r137;
	add.s32 	%r125, %r124, 8;
	setp.ge.s32 	%p28, %r124, %r136;
	cvt.u64.u32 	%rd89, %r124;
	add.s32 	%r126, %r498, 1;
	setp.ge.s32 	%p29, %r126, %r137;
	cvt.s64.s32 	%rd11, %r498;
	mad.lo.s64 	%rd90, %rd89, %rd10, %rd11;
	shl.b64 	%rd91, %rd90, 1;
	add.s64 	%rd12, %rd1, %rd91;
	or.pred  	%p30, %p28, %p29;
	@%p30 bra 	$L__BB0_24;
	st.global.u32 	[%rd12], %r559;
$L__BB0_24:
	setp.ge.s32 	%p31, %r126, %r137;
	setp.ge.s32 	%p32, %r125, %r136;
	cvt.u64.u32 	%rd92, %r125;
	mad.lo.s64 	%rd93, %rd92, %rd10, %rd11;
	shl.b64 	%rd94, %rd93, 1;
	add.s64 	%rd13, %rd1, %rd94;
	or.pred  	%p33, %p32, %p31;
	@%p33 bra 	$L__BB0_26;
	st.global.u32 	[%rd13], %r558;
$L__BB0_26:
	cvt.u32.u64 	%r500, %rd11;
	setp.ge.s32 	%p34, %r124, %r136;
	add.s32 	%r127, %r500, 9;
	setp.ge.s32 	%p35, %r127, %r137;
	or.pred  	%p36, %p34, %p35;
	@%p36 bra 	$L__BB0_28;
	st.global.u32 	[%rd12+16], %r557;
$L__BB0_28:
	setp.ge.s32 	%p37, %r127, %r137;
	setp.ge.s32 	%p38, %r125, %r136;
	or.pred  	%p39, %p38, %p37;
	@%p39 bra 	$L__BB0_30;
	st.global.u32 	[%rd13+16], %r556;
$L__BB0_30:
	setp.ge.s32 	%p40, %r124, %r136;
	add.s32 	%r128, %r500, 17;
	setp.ge.s32 	%p41, %r128, %r137;
	or.pred  	%p42, %p40, %p41;
	@%p42 bra 	$L__BB0_32;
	st.global.u32 	[%rd12+32], %r555;
$L__BB0_32:
	setp.ge.s32 	%p43, %r128, %r137;
	setp.ge.s32 	%p44, %r125, %r136;
	or.pred  	%p45, %p44, %p43;
	@%p45 bra 	$L__BB0_34;
	st.global.u32 	[%rd13+32], %r554;
$L__BB0_34:
	setp.ge.s32 	%p46, %r124, %r136;
	add.s32 	%r129, %r500, 25;
	setp.ge.s32 	%p47, %r129, %r137;
	or.pred  	%p48, %p46, %p47;
	@%p48 bra 	$L__BB0_36;
	st.global.u32 	[%rd12+48], %r553;
$L__BB0_36:
	setp.ge.s32 	%p49, %r129, %r137;
	setp.ge.s32 	%p50, %r125, %r136;
	or.pred  	%p51, %p50, %p49;
	@%p51 bra 	$L__BB0_38;
	st.global.u32 	[%rd13+48], %r552;
$L__BB0_38:
	setp.ge.s32 	%p52, %r126, %r137;
	add.s32 	%r130, %r124, 16;
	add.s32 	%r131, %r124, 24;
	setp.ge.s32 	%p53, %r130, %r136;
	cvt.u64.u32 	%rd98, %r130;
	mad.lo.s64 	%rd99, %rd98, %rd10, %rd11;
	shl.b64 	%rd100, %rd99, 1;
	add.s64 	%rd14, %rd1, %rd100;
	or.pred  	%p54, %p53, %p52;
	@%p54 bra 	$L__BB0_40;
	st.global.u32 	[%rd14], %r551;
$L__BB0_40:
	setp.ge.s32 	%p55, %r131, %r136;
	setp.ge.s32 	%p56, %r126, %r137;
	cvt.u64.u32 	%rd101, %r131;
	mad.lo.s64 	%rd102, %rd101, %rd10, %rd11;
	shl.b64 	%rd103, %rd102, 1;
	add.s64 	%rd15, %rd1, %rd103;
	or.pred  	%p57, %p55, %p56;
	@%p57 bra 	$L__BB0_42;
	st.global.u32 	[%rd15], %r550;
$L__BB0_42:
	setp.ge.s32 	%p58, %r130, %r136;
	setp.ge.s32 	%p59, %r127, %r137;
	or.pred  	%p60, %p58, %p59;
	@%p60 bra 	$L__BB0_44;
	st.global.u32 	[%rd14+16], %r549;
$L__BB0_44:
	setp.ge.s32 	%p61, %r131, %r136;
	setp.ge.s32 	%p62, %r127, %r137;
	or.pred  	%p63, %p61, %p62;
	@%p63 bra 	$L__BB0_46;
	st.global.u32 	[%rd15+16], %r548;
$L__BB0_46:
	setp.ge.s32 	%p64, %r130, %r136;
	setp.ge.s32 	%p65, %r128, %r137;
	or.pred  	%p66, %p64, %p65;
	@%p66 bra 	$L__BB0_48;
	st.global.u32 	[%rd14+32], %r547;
$L__BB0_48:
	setp.ge.s32 	%p67, %r131, %r136;
	setp.ge.s32 	%p68, %r128, %r137;
	or.pred  	%p69, %p67, %p68;
	@%p69 bra 	$L__BB0_50;
	st.global.u32 	[%rd15+32], %r546;
$L__BB0_50:
	setp.ge.s32 	%p70, %r130, %r136;
	setp.ge.s32 	%p71, %r129, %r137;
	or.pred  	%p72, %p70, %p71;
	@%p72 bra 	$L__BB0_52;
	st.global.u32 	[%rd14+48], %r545;
$L__BB0_52:
	setp.ge.s32 	%p73, %r131, %r136;
	setp.ge.s32 	%p74, %r129, %r137;
	or.pred  	%p75, %p73, %p74;
	@%p75 bra 	$L__BB0_54;
	st.global.u32 	[%rd15+48], %r544;
$L__BB0_54:
	setp.ge.s32 	%p76, %r126, %r137;
	add.s32 	%r132, %r124, 32;
	add.s32 	%r133, %r124, 40;
	setp.ge.s32 	%p77, %r132, %r136;
	cvt.u64.u32 	%rd104, %r132;
	mad.lo.s64 	%rd105, %rd104, %rd10, %rd11;
	shl.b64 	%rd106, %rd105, 1;
	add.s64 	%rd16, %rd1, %rd106;
	or.pred  	%p78, %p77, %p76;
	@%p78 bra 	$L__BB0_56;
	st.global.u32 	[%rd16], %r543;
$L__BB0_56:
	setp.ge.s32 	%p79, %r133, %r136;
	setp.ge.s32 	%p80, %r126, %r137;
	cvt.u64.u32 	%rd107, %r133;
	mad.lo.s64 	%rd108, %rd107, %rd10, %rd11;
	shl.b64 	%rd109, %rd108, 1;
	add.s64 	%rd17, %rd1, %rd109;
	or.pred  	%p81, %p79, %p80;
	@%p81 bra 	$L__BB0_58;
	st.global.u32 	[%rd17], %r542;
$L__BB0_58:
	setp.ge.s32 	%p82, %r132, %r136;
	setp.ge.s32 	%p83, %r127, %r137;
	or.pred  	%p84, %p82, %p83;
	@%p84 bra 	$L__BB0_60;
	st.global.u32 	[%rd16+16], %r541;
$L__BB0_60:
	setp.ge.s32 	%p85, %r133, %r136;
	setp.ge.s32 	%p86, %r127, %r137;
	or.pred  	%p87, %p85, %p86;
	@%p87 bra 	$L__BB0_62;
	st.global.u32 	[%rd17+16], %r540;
$L__BB0_62:
	setp.ge.s32 	%p88, %r132, %r136;
	setp.ge.s32 	%p89, %r128, %r137;
	or.pred  	%p90, %p88, %p89;
	@%p90 bra 	$L__BB0_64;
	st.global.u32 	[%rd16+32], %r539;
$L__BB0_64:
	setp.ge.s32 	%p91, %r133, %r136;
	setp.ge.s32 	%p92, %r128, %r137;
	or.pred  	%p93, %p91, %p92;
	@%p93 bra 	$L__BB0_66;
	st.global.u32 	[%rd17+32], %r538;
$L__BB0_66:
	setp.ge.s32 	%p94, %r132, %r136;
	setp.ge.s32 	%p95, %r129, %r137;
	or.pred  	%p96, %p94, %p95;
	@%p96 bra 	$L__BB0_68;
	st.global.u32 	[%rd16+48], %r537;
$L__BB0_68:
	setp.ge.s32 	%p97, %r133, %r136;
	setp.ge.s32 	%p98, %r129, %r137;
	or.pred  	%p99, %p97, %p98;
	@%p99 bra 	$L__BB0_70;
	st.global.u32 	[%rd17+48], %r536;
$L__BB0_70:
	setp.ge.s32 	%p100, %r126, %r137;
	add.s32 	%r134, %r124, 48;
	add.s32 	%r135, %r124, 56;
	setp.ge.s32 	%p101, %r134, %r136;
	cvt.u64.u32 	%rd110, %r134;
	mad.lo.s64 	%rd111, %rd110, %rd10, %rd11;
	shl.b64 	%rd112, %rd111, 1;
	add.s64 	%rd18, %rd1, %rd112;
	or.pred  	%p102, %p101, %p100;
	@%p102 bra 	$L__BB0_72;
	st.global.u32 	[%rd18], %r560;
$L__BB0_72:
	setp.ge.s32 	%p103, %r135, %r136;
	setp.ge.s32 	%p104, %r126, %r137;
	cvt.u64.u32 	%rd113, %r135;
	mad.lo.s64 	%rd114, %rd113, %rd10, %rd11;
	shl.b64 	%rd115, %rd114, 1;
	add.s64 	%rd19, %rd1, %rd115;
	or.pred  	%p105, %p103, %p104;
	@%p105 bra 	$L__BB0_74;
	st.global.u32 	[%rd19], %r561;
$L__BB0_74:
	setp.ge.s32 	%p106, %r134, %r136;
	setp.ge.s32 	%p107, %r127, %r137;
	or.pred  	%p108, %p106, %p107;
	@%p108 bra 	$L__BB0_76;
	st.global.u32 	[%rd18+16], %r562;
$L__BB0_76:
	setp.ge.s32 	%p109, %r135, %r136;
	setp.ge.s32 	%p110, %r127, %r137;
	or.pred  	%p111, %p109, %p110;
	@%p111 bra 	$L__BB0_78;
	st.global.u32 	[%rd19+16], %r563;
$L__BB0_78:
	setp.ge.s32 	%p112, %r134, %r136;
	setp.ge.s32 	%p113, %r128, %r137;
	or.pred  	%p114, %p112, %p113;
	@%p114 bra 	$L__BB0_80;
	st.global.u32 	[%rd18+32], %r564;
$L__BB0_80:
	setp.ge.s32 	%p115, %r135, %r136;
	setp.ge.s32 	%p116, %r128, %r137;
	or.pred  	%p117, %p115, %p116;
	@%p117 bra 	$L__BB0_82;
	st.global.u32 	[%rd19+32], %r565;
$L__BB0_82:
	setp.ge.s32 	%p118, %r134, %r136;
	setp.ge.s32 	%p119, %r129, %r137;
	or.pred  	%p120, %p118, %p119;
	@%p120 bra 	$L__BB0_84;
	st.global.u32 	[%rd18+48], %r566;
$L__BB0_84:
	setp.ge.s32 	%p121, %r135, %r136;
	setp.ge.s32 	%p122, %r129, %r137;
	or.pred  	%p123, %p121, %p122;
	@%p123 bra 	$L__BB0_86;
	st.global.u32 	[%rd19+48], %r567;
$L__BB0_86:
	ret;

}


// ===== COMPILED SASS (sm_100) =====

	.target	sm_100

	.elftype	@"ET_EXEC"


//--------------------- .note.nv.tkinfo           --------------------------
	.section	.note.nv.tkinfo,"",@"SHT_NOTE"
	.sectionflags	@"SHF_NOTE_NV_TKINFO"
	.tkinfo
        /*0018*/ 	.word	0x00000002
        /*0030*/ 	.string	""
        /*0030*/ 	.string	"ptxas"
        /*0030*/ 	.string	"Cuda compilation tools, release 13.0, V13.0.88"
        /*0030*/ 	.string	"Build cuda_13.0.r13.0/compiler.36424714_0"
        /*0030*/ 	.string	"-arch sm_100 -m 64 "



//--------------------- .note.nv.cuinfo           --------------------------
	.section	.note.nv.cuinfo,"",@"SHT_NOTE"
	.sectionflags	@"SHF_NOTE_NV_CUINFO"
        /*0018*/ 	.short	0x0002
        /*001a*/ 	.short	0x0064
        /*001c*/ 	.short	0x0082
	.zero		2


//--------------------- .nv.info                  --------------------------
	.section	.nv.info,"",@"SHT_CUDA_INFO"
	.align	4


	//----- nvinfo : EIATTR_REGCOUNT
	.align		4
        /*0000*/ 	.byte	0x04, 0x2f
        /*0002*/ 	.short	(.L_1 - .L_0)
	.align		4
.L_0:
        /*0004*/ 	.word	index@(_Z11fp8_gemm_v2PKhS0_P6__halfiii)
        /*0008*/ 	.word	0x00000080


	//----- nvinfo : EIATTR_FRAME_SIZE
	.align		4
.L_1:
        /*000c*/ 	.byte	0x04, 0x11
        /*000e*/ 	.short	(.L_3 - .L_2)
	.align		4
.L_2:
        /*0010*/ 	.word	index@(_Z11fp8_gemm_v2PKhS0_P6__halfiii)
        /*0014*/ 	.word	0x00000020


	//----- nvinfo : EIATTR_MIN_STACK_SIZE
	.align		4
.L_3:
        /*0018*/ 	.byte	0x04, 0x12
        /*001a*/ 	.short	(.L_5 - .L_4)
	.align		4
.L_4:
        /*001c*/ 	.word	index@(_Z11fp8_gemm_v2PKhS0_P6__halfiii)
        /*0020*/ 	.word	0x00000020
.L_5:


//--------------------- .nv.compat                --------------------------
	.section	.nv.compat,"",@"SHT_CUDA_COMPAT_INFO"
	.align	4
        /*0000*/ 	.byte	0x02, 0x09, 0x00, 0x00, 0x02, 0x02, 0x02, 0x00, 0x02, 0x05, 0x05, 0x00, 0x03, 0x07, 0x01, 0x01
        /*0010*/ 	.byte	0x02, 0x03, 0x00, 0x00, 0x02, 0x06, 0x01, 0x00, 0x04, 0x0b, 0x08, 0x00, 0x09, 0x00, 0x00, 0x00
        /*0020*/ 	.byte	0x00, 0x00, 0x00, 0x00


//--------------------- .nv.info._Z11fp8_gemm_v2PKhS0_P6__halfiii --------------------------
	.section	.nv.info._Z11fp8_gemm_v2PKhS0_P6__halfiii,"",@"SHT_CUDA_INFO"
	.sectionflags	@""
	.align	4


	//----- nvinfo : EIATTR_CUDA_API_VERSION
	.align		4
        /*0000*/ 	.byte	0x04, 0x37
        /*0002*/ 	.short	(.L_7 - .L_6)
.L_6:
        /*0004*/ 	.word	0x00000082


	//----- nvinfo : EIATTR_KPARAM_INFO
	.align		4
.L_7:
        /*0008*/ 	.byte	0x04, 0x17
        /*000a*/ 	.short	(.L_9 - .L_8)
.L_8:
        /*000c*/ 	.word	0x00000000
        /*0010*/ 	.short	0x0005
        /*0012*/ 	.short	0x0020
        /*0014*/ 	.byte	0x00, 0xf0, 0x11, 0x00


	//----- nvinfo : EIATTR_KPARAM_INFO
	.align		4
.L_9:
        /*0018*/ 	.byte	0x04, 0x17
        /*001a*/ 	.short	(.L_11 - .L_10)
.L_10:
        /*001c*/ 	.word	0x00000000
        /*0020*/ 	.short	0x0004
        /*0022*/ 	.short	0x001c
        /*0024*/ 	.byte	0x00, 0xf0, 0x11, 0x00


	//----- nvinfo : EIATTR_KPARAM_INFO
	.align		4
.L_11:
        /*0028*/ 	.byte	0x04, 0x17
        /*002a*/ 	.short	(.L_13 - .L_12)
.L_12:
        /*002c*/ 	.word	0x00000000
        /*0030*/ 	.short	0x0003
        /*0032*/ 	.short	0x0018
        /*0034*/ 	.byte	0x00, 0xf0, 0x11, 0x00


	//----- nvinfo : EIATTR_KPARAM_INFO
	.align		4
.L_13:
        /*0038*/ 	.byte	0x04, 0x17
        /*003a*/ 	.short	(.L_15 - .L_14)
.L_14:
        /*003c*/ 	.word	0x00000000
        /*0040*/ 	.short	0x0002
        /*0042*/ 	.short	0x0010
        /*0044*/ 	.byte	0x00, 0xf5, 0x21, 0x00


	//----- nvinfo : EIATTR_KPARAM_INFO
	.align		4
.L_15:
        /*0048*/ 	.byte	0x04, 0x17
        /*004a*/ 	.short	(.L_17 - .L_16)
.L_16:
        /*004c*/ 	.word	0x00000000
        /*0050*/ 	.short	0x0001
        /*0052*/ 	.short	0x0008
        /*0054*/ 	.byte	0x00, 0xf5, 0x21, 0x00


	//----- nvinfo : EIATTR_KPARAM_INFO
	.align		4
.L_17:
        /*0058*/ 	.byte	0x04, 0x17
        /*005a*/ 	.short	(.L_19 - .L_18)
.L_18:
        /*005c*/ 	.word	0x00000000
        /*0060*/ 	.short	0x0000
        /*0062*/ 	.short	0x0000
        /*0064*/ 	.byte	0x00, 0xf5, 0x21, 0x00


	//----- nvinfo : EIATTR_SPARSE_MMA_MASK
	.align		4
.L_19:
        /*0068*/ 	.byte	0x03, 0x50
        /*006a*/ 	.short	0x0000


	//----- nvinfo : EIATTR_MAXREG_COUNT
	.align		4
        /*006c*/ 	.byte	0x03, 0x1b
        /*006e*/ 	.short	0x0080


	//----- nvinfo : EIATTR_NUM_BARRIERS
	.align		4
        /*0070*/ 	.byte	0x02, 0x4c
        /*0072*/ 	.byte	0x01
	.zero		1


	//----- nvinfo : EIATTR_MERCURY_ISA_VERSION
	.align		4
        /*0074*/ 	.byte	0x03, 0x5f
        /*0076*/ 	.short	0x0101


	//----- nvinfo : EIATTR_VRC_CTA_INIT_COUNT
	.align		4
        /*0078*/ 	.byte	0x02, 0x4a
	.zero		1
	.zero		1


	//----- nvinfo : EIATTR_EXIT_INSTR_OFFSETS
	.align		4
        /*007c*/ 	.byte	0x04, 0x1c
        /*007e*/ 	.short	(.L_21 - .L_20)


	//   ....[0]....
.L_20:
        /*0080*/ 	.word	0x00002620


	//   ....[1]....
        /*0084*/ 	.word	0x00002640


	//----- nvinfo : EIATTR_MAX_THREADS
	.align		4
.L_21:
        /*0088*/ 	.byte	0x04, 0x05
        /*008a*/ 	.short	(.L_23 - .L_22)
.L_22:
        /*008c*/ 	.word	0x00000100
        /*0090*/ 	.word	0x00000001
        /*0094*/ 	.word	0x00000001


	//----- nvinfo : EIATTR_CBANK_PARAM_SIZE
	.align		4
.L_23:
        /*0098*/ 	.byte	0x03, 0x19
        /*009a*/ 	.short	0x0024


	//----- nvinfo : EIATTR_PARAM_CBANK
	.align		4
        /*009c*/ 	.byte	0x04, 0x0a
        /*009e*/ 	.short	(.L_25 - .L_24)
	.align		4
.L_24:
        /*00a0*/ 	.word	index@(.nv.constant0._Z11fp8_gemm_v2PKhS0_P6__halfiii)
        /*00a4*/ 	.short	0x0380
        /*00a6*/ 	.short	0x0024


	//----- nvinfo : EIATTR_SW_WAR
	.align		4
.L_25:
        /*00a8*/ 	.byte	0x04, 0x36
        /*00aa*/ 	.short	(.L_27 - .L_26)
.L_26:
        /*00ac*/ 	.word	0x00000008
.L_27:


//--------------------- .nv.callgraph             --------------------------
	.section	.nv.callgraph,"",@"SHT_CUDA_CALLGRAPH"
	.align	4
	.sectionentsize	8
	.align		4
        /*0000*/ 	.word	0x00000000
	.align		4
        /*0004*/ 	.word	0xffffffff
	.align		4
        /*0008*/ 	.word	0x00000000
	.align		4
        /*000c*/ 	.word	0xfffffffe
	.align		4
        /*0010*/ 	.word	0x00000000
	.align		4
        /*0014*/ 	.word	0xfffffffd
	.align		4
        /*0018*/ 	.word	0x00000000
	.align		4
        /*001c*/ 	.word	0xfffffffc


//--------------------- .text._Z11fp8_gemm_v2PKhS0_P6__halfiii --------------------------
	.section	.text._Z11fp8_gemm_v2PKhS0_P6__halfiii,"ax",@progbits
	.align	128
        .global         _Z11fp8_gemm_v2PKhS0_P6__halfiii
        .type           _Z11fp8_gemm_v2PKhS0_P6__halfiii,@function
        .size           _Z11fp8_gemm_v2PKhS0_P6__halfiii,(.L_x_5 - _Z11fp8_gemm_v2PKhS0_P6__halfiii)
        .other          _Z11fp8_gemm_v2PKhS0_P6__halfiii,@"STO_CUDA_ENTRY STV_DEFAULT"
_Z11fp8_gemm_v2PKhS0_P6__halfiii:
.text._Z11fp8_gemm_v2PKhS0_P6__halfiii:
[----:B------:R-:W1:Y:S01]  /*0000*/  LDC R1, c[0x0][0x37c] ;  /* 0x0000df00ff017b82 */ /* 0x000e620000000800 */
[----:B------:R-:W2:Y:S07]  /*0010*/  S2R R22, SR_TID.X ;  /* 0x0000000000167919 */ /* 0x000eae0000002100 */
[----:B------:R-:W3:Y:S01]  /*0020*/  S2UR UR6, SR_CTAID.Y ;  /* 0x00000000000679c3 */ /* 0x000ee20000002600 */
[----:B------:R-:W4:Y:S01]  /*0030*/  LDCU UR8, c[0x0][0x3a0] ;  /* 0x00007400ff0877ac */ /* 0x000f220008000800 */
[----:B-1----:R-:W-:Y:S01]  /*0040*/  VIADD R1, R1, 0xffffffe0 ;  /* 0xffffffe001017836 */ /* 0x002fe20000000000 */
[----:B------:R-:W1:Y:S01]  /*0050*/  S2R R125, SR_CTAID.X ;  /* 0x00000000007d7919 */ /* 0x000e620000002500 */
[----:B------:R-:W-:Y:S01]  /*0060*/  CS2R R104, SRZ ;  /* 0x0000000000687805 */ /* 0x000fe2000001ff00 */
[----:B------:R-:W5:Y:S01]  /*0070*/  LDCU UR4, c[0x0][0x398] ;  /* 0x00007300ff0477ac */ /* 0x000f620008000800 */
[----:B------:R-:W-:Y:S01]  /*0080*/  CS2R R102, SRZ ;  /* 0x0000000000667805 */ /* 0x000fe2000001ff00 */
[----:B------:R-:W5:Y:S01]  /*0090*/  S2R R3, SR_CgaCtaId ;  /* 0x0000000000037919 */ /* 0x000f620000008800 */
[----:B------:R-:W-:Y:S01]  /*00a0*/  CS2R R90, SRZ ;  /* 0x00000000005a7805 */ /* 0x000fe2000001ff00 */
[----:B------:R-:W5:Y:S01]  /*00b0*/  LDCU UR5, c[0x0][0x39c] ;  /* 0x00007380ff0577ac */ /* 0x000f620008000800 */
[----:B------:R-:W-:Y:S01]  /*00c0*/  CS2R R98, SRZ ;  /* 0x0000000000627805 */ /* 0x000fe2000001ff00 */
[----:B------:R-:W5:Y:S01]  /*00d0*/  S2R R7, SR_SWINHI ;  /* 0x0000000000077919 */ /* 0x000f620000002f00 */
[----:B------:R-:W-:Y:S01]  /*00e0*/  CS2R R100, SRZ ;  /* 0x0000000000647805 */ /* 0x000fe2000001ff00 */
[----:B------:R-:W5:Y:S01]  /*00f0*/  LDCU.64 UR10, c[0x0][0x358] ;  /* 0x00006b00ff0a77ac */ /* 0x000f620008000a00 */
[----:B------:R-:W-:Y:S01]  /*0100*/  CS2R R94, SRZ ;  /* 0x00000000005e7805 */ /* 0x000fe2000001ff00 */
[----:B----4-:R-:W-:-:S02]  /*0110*/  UISETP.GE.AND UP0, UPT, UR8, 0x1, UPT ;  /* 0x000000010800788c */ /* 0x010fc4000bf06270 */
[----:B---3--:R-:W-:Y:S01]  /*0120*/  USHF.L.U32 UR6, UR6, 0x7, URZ ;  /* 0x0000000706067899 */ /* 0x008fe200080006ff */
[C---:B--2---:R-:W-:Y:S01]  /*0130*/  IMAD.SHL.U32 R24, R22.reuse, 0x10, RZ ;  /* 0x0000001016187824 */ /* 0x044fe200078e00ff */
[--C-:B------:R-:W-:Y:S01]  /*0140*/  SHF.R.U32.HI R123, RZ, 0x2, R22.reuse ;  /* 0x00000002ff7b7819 */ /* 0x100fe20000011616 */
[----:B------:R-:W-:Y:S01]  /*0150*/  VIADD R0, R22, 0x100 ;  /* 0x0000010016007836 */ /* 0x000fe20000000000 */
[----:B------:R-:W-:Y:S02]  /*0160*/  SHF.R.U32.HI R124, RZ, 0x1, R22 ;  /* 0x00000001ff7c7819 */ /* 0x000fe40000011616 */
[----:B------:R-:W-:Y:S01]  /*0170*/  LOP3.LUT R24, R24, 0x30, RZ, 0xc0, !PT ;  /* 0x0000003018187812 */ /* 0x000fe200078ec0ff */
[----:B-1----:R-:W-:Y:S01]  /*0180*/  IMAD R122, R125, 0x80, R123 ;  /* 0x000000807d7a7824 */ /* 0x002fe200078e027b */
[C---:B------:R-:W-:Y:S02]  /*0190*/  LOP3.LUT R119, R123.reuse, UR6, RZ, 0xfc, !PT ;  /* 0x000000067b777c12 */ /* 0x040fe4000f8efcff */
[----:B------:R-:W-:Y:S01]  /*01a0*/  ISETP.GE.AND P0, PT, R24, UR8, PT ;  /* 0x0000000818007c0c */ /* 0x000fe2000bf06270 */
[----:B------:R-:W-:Y:S01]  /*01b0*/  IMAD R106, R123, 0x50, R24 ;  /* 0x000000507b6a7824 */ /* 0x000fe200078e0218 */
[----:B------:R-:W-:-:S02]  /*01c0*/  SHF.R.U32.HI R107, RZ, 0x2, R0 ;  /* 0x00000002ff6b7819 */ /* 0x000fc40000011600 */
[----:B-----5:R-:W-:Y:S02]  /*01d0*/  ISETP.GE.OR P3, PT, R119, UR4, P0 ;  /* 0x0000000477007c0c */ /* 0x020fe40008766670 */
[----:B------:R-:W-:Y:S01]  /*01e0*/  MOV R0, 0x400 ;  /* 0x0000040000007802 */ /* 0x000fe20000000f00 */
[----:B------:R-:W-:Y:S01]  /*01f0*/  VIADD R109, R107, UR6 ;  /* 0x000000066b6d7c36 */ /* 0x000fe20008000000 */
[----:B------:R-:W-:Y:S01]  /*0200*/  ISETP.GE.OR P1, PT, R122, UR5, P0 ;  /* 0x000000057a007c0c */ /* 0x000fe20008726670 */
[----:B------:R-:W-:Y:S01]  /*0210*/  IMAD R108, R125, 0x80, R107 ;  /* 0x000000807d6c7824 */ /* 0x000fe200078e026b */
[----:B------:R-:W-:Y:S01]  /*0220*/  LEA R18, R3, R0, 0x18 ;  /* 0x0000000003127211 */ /* 0x000fe200078ec0ff */
[----:B------:R-:W-:Y:S01]  /*0230*/  IMAD R107, R107, 0x50, R24 ;  /* 0x000000506b6b7824 */ /* 0x000fe200078e0218 */
[----:B------:R-:W-:Y:S01]  /*0240*/  ISETP.GE.OR P2, PT, R109, UR4, P0 ;  /* 0x000000046d007c0c */ /* 0x000fe20008746670 */
[----:B------:R-:W-:Y:S01]  /*0250*/  UIADD3 UR4, UPT, UPT, UR8, 0x3f, URZ ;  /* 0x0000003f08047890 */ /* 0x000fe2000fffe0ff */
[----:B------:R-:W-:Y:S01]  /*0260*/  ISETP.GE.OR P0, PT, R108, UR5, P0 ;  /* 0x000000056c007c0c */ /* 0x000fe20008706670 */
[----:B------:R-:W-:Y:S01]  /*0270*/  IMAD.IADD R19, R18, 0x1, R107 ;  /* 0x0000000112137824 */ /* 0x000fe200078e026b */
[----:B------:R-:W-:-:S02]  /*0280*/  MOV R4, R18 ;  /* 0x0000001200047202 */ /* 0x000fc40000000f00 */
[----:B------:R-:W-:Y:S01]  /*0290*/  MOV R5, R7 ;  /* 0x0000000700057202 */ /* 0x000fe20000000f00 */
[----:B------:R-:W1:Y:S01]  /*02a0*/  @!P3 LDC.64 R14, c[0x0][0x380] ;  /* 0x0000e000ff0ebb82 */ /* 0x000e620000000a00 */
[----:B------:R-:W-:Y:S01]  /*02b0*/  @!P3 IMAD.MOV.U32 R25, RZ, RZ, RZ ;  /* 0x000000ffff19b224 */ /* 0x000fe200078e00ff */
[----:B------:R-:W-:Y:S01]  /*02c0*/  USHF.R.S32.HI UR5, URZ, 0x1f, UR4 ;  /* 0x0000001fff057899 */ /* 0x000fe20008011404 */
[C---:B------:R-:W-:Y:S01]  /*02d0*/  IADD3 R6, P5, PT, R4.reuse, 0x5000, RZ ;  /* 0x0000500004067810 */ /* 0x040fe20007fbe0ff */
[----:B------:R-:W-:Y:S01]  /*02e0*/  @!P3 IMAD.MOV.U32 R0, RZ, RZ, RZ ;  /* 0x000000ffff00b224 */ /* 0x000fe200078e00ff */
[C---:B------:R-:W-:Y:S01]  /*02f0*/  IADD3 R10, P4, PT, R4.reuse, 0x7800, RZ ;  /* 0x00007800040a7810 */ /* 0x040fe20007f9e0ff */
[----:B------:R-:W-:Y:S01]  /*0300*/  @!P3 IMAD.WIDE.U32 R2, R119, UR8, R24 ;  /* 0x000000087702bc25 */ /* 0x000fe2000f8e0018 */
[----:B------:R-:W-:Y:S01]  /*0310*/  IADD3 R11, P6, PT, R4, 0x2800, RZ ;  /* 0x00002800040b7810 */ /* 0x000fe20007fde0ff */
[----:B------:R-:W2:Y:S01]  /*0320*/  @!P2 LDC.64 R26, c[0x0][0x380] ;  /* 0x0000e000ff1aab82 */ /* 0x000ea20000000a00 */
[C---:B------:R-:W-:Y:S01]  /*0330*/  LOP3.LUT R28, R22.reuse, 0x60, RZ, 0xc0, !PT ;  /* 0x00000060161c7812 */ /* 0x040fe200078ec0ff */
[--C-:B------:R-:W-:Y:S01]  /*0340*/  IMAD.X R7, RZ, RZ, R5.reuse, P5 ;  /* 0x000000ffff077224 */ /* 0x100fe200028e0605 */
[----:B------:R-:W-:Y:S01]  /*0350*/  LOP3.LUT R23, R22, 0x3, RZ, 0xc0, !PT ;  /* 0x0000000316177812 */ /* 0x000fe200078ec0ff */
[--C-:B------:R-:W-:Y:S01]  /*0360*/  IMAD.X R13, RZ, RZ, R5.reuse, P4 ;  /* 0x000000ffff0d7224 */ /* 0x100fe200020e0605 */
[----:B------:R-:W-:Y:S01]  /*0370*/  LOP3.LUT R124, R124, 0x40, RZ, 0xc0, !PT ;  /* 0x000000407c7c7812 */ /* 0x000fe200078ec0ff */
[----:B------:R-:W-:Y:S01]  /*0380*/  @!P2 IMAD.MOV.U32 R8, RZ, RZ, R24 ;  /* 0x000000ffff08a224 */ /* 0x000fe200078e0018 */
[----:B------:R3:W-:Y:S01]  /*0390*/  STL.128 [R1], R4 ;  /* 0x0000000401007387 */ /* 0x0007e20000100c00 */
[----:B------:R-:W4:Y:S01]  /*03a0*/  @!P1 LDC.64 R20, c[0x0][0x388] ;  /* 0x0000e200ff149b82 */ /* 0x000f220000000a00 */
[----:B------:R-:W-:Y:S01]  /*03b0*/  @!P2 IMAD.MOV.U32 R9, RZ, RZ, RZ ;  /* 0x000000ffff09a224 */ /* 0x000fe200078e00ff */
[----:B------:R-:W-:Y:S01]  /*03c0*/  LOP3.LUT R123, R123, 0x7, RZ, 0xc0, !PT ;  /* 0x000000077b7b7812 */ /* 0x000fe200078ec0ff */
[----:B------:R-:W-:Y:S01]  /*03d0*/  IMAD.X R12, RZ, RZ, R5, P6 ;  /* 0x000000ffff0c7224 */ /* 0x000fe200030e0605 */
[----:B------:R-:W-:Y:S01]  /*03e0*/  ULEA.HI UR5, UR5, UR4, URZ, 0x6 ;  /* 0x0000000405057291 */ /* 0x000fe2000f8f30ff */
[----:B------:R-:W-:-:S03]  /*03f0*/  @!P2 IMAD.WIDE.U32 R8, R109, UR8, R8 ;  /* 0x000000086d08ac25 */ /* 0x000fc6000f8e0008 */
[----:B------:R-:W5:Y:S01]  /*0400*/  @!P0 LDC.64 R16, c[0x0][0x388] ;  /* 0x0000e200ff108b82 */ /* 0x000f620000000a00 */
[----:B---3--:R-:W-:Y:S01]  /*0410*/  IMAD.MOV.U32 R6, RZ, RZ, R10 ;  /* 0x000000ffff067224 */ /* 0x008fe200078e000a */
[----:B-1----:R-:W-:Y:S01]  /*0420*/  @!P3 IADD3 R10, P4, PT, R2, R14, RZ ;  /* 0x0000000e020ab210 */ /* 0x002fe20007f9e0ff */
[----:B------:R-:W-:Y:S02]  /*0430*/  IMAD.MOV.U32 R4, RZ, RZ, R11 ;  /* 0x000000ffff047224 */ /* 0x000fe400078e000b */
[----:B------:R-:W-:Y:S01]  /*0440*/  IMAD.MOV.U32 R7, RZ, RZ, R13 ;  /* 0x000000ffff077224 */ /* 0x000fe200078e000d */
[----:B------:R-:W-:Y:S01]  /*0450*/  @!P3 IADD3.X R11, PT, PT, R15, R3, R0, P4, !PT ;  /* 0x000000030f0bb210 */ /* 0x000fe200027fe400 */
[----:B------:R-:W-:Y:S01]  /*0460*/  IMAD.MOV.U32 R5, RZ, RZ, R12 ;  /* 0x000000ffff057224 */ /* 0x000fe200078e000c */
[----:B--2---:R-:W-:Y:S01]  /*0470*/  @!P2 IADD3 R12, P4, PT, R8, R26, RZ ;  /* 0x0000001a080ca210 */ /* 0x004fe20007f9e0ff */
[----:B------:R-:W-:Y:S01]  /*0480*/  @!P1 IMAD.MOV.U32 R14, RZ, RZ, R24 ;  /* 0x000000ffff0e9224 */ /* 0x000fe200078e0018 */
[----:B------:R-:W-:Y:S01]  /*0490*/  @!P1 SHF.R.S32.HI R0, RZ, 0x1f, R122 ;  /* 0x0000001fff009819 */ /* 0x000fe2000001147a */
[----:B------:R-:W-:Y:S01]  /*04a0*/  @!P1 IMAD.MOV.U32 R15, RZ, RZ, RZ ;  /* 0x000000ffff0f9224 */ /* 0x000fe200078e00ff */
[----:B------:R1:W-:Y:S01]  /*04b0*/  STL.128 [R1+0x10], R4 ;  /* 0x0000100401007387 */ /* 0x0003e20000100c00 */
[----:B------:R-:W-:-:S02]  /*04c0*/  @!P2 IMAD.MOV.U32 R2, RZ, RZ, RZ ;  /* 0x000000ffff02a224 */ /* 0x000fc400078e00ff */
[----:B------:R-:W-:-:S03]  /*04d0*/  @!P1 IMAD.WIDE.U32 R14, R122, UR8, R14 ;  /* 0x000000087a0e9c25 */ /* 0x000fc6000f8e000e */
[----:B------:R-:W-:Y:S01]  /*04e0*/  @!P2 IADD3.X R13, PT, PT, R27, R9, R2, P4, !PT ;  /* 0x000000091b0da210 */ /* 0x000fe200027fe402 */
[----:B------:R-:W-:Y:S01]  /*04f0*/  @!P1 IMAD R0, R0, UR8, RZ ;  /* 0x0000000800009c24 */ /* 0x000fe2000f8e02ff */
[----:B------:R-:W-:Y:S01]  /*0500*/  @!P0 SHF.R.S32.HI R2, RZ, 0x1f, R108 ;  /* 0x0000001fff028819 */ /* 0x000fe2000001146c */
[----:B------:R-:W-:Y:S01]  /*0510*/  IMAD.IADD R3, R18, 0x1, R106 ;  /* 0x0000000112037824 */ /* 0x000fe200078e026a */
[----:B----4-:R-:W-:Y:S01]  /*0520*/  @!P1 IADD3 R14, P4, PT, R14, R20, RZ ;  /* 0x000000140e0e9210 */ /* 0x010fe20007f9e0ff */
[----:B------:R-:W-:Y:S02]  /*0530*/  IMAD.MOV.U32 R8, RZ, RZ, RZ ;  /* 0x000000ffff087224 */ /* 0x000fe400078e00ff */
[----:B------:R-:W-:Y:S01]  /*0540*/  @!P0 IMAD R2, R2, UR8, RZ ;  /* 0x0000000802028c24 */ /* 0x000fe2000f8e02ff */
[----:B------:R-:W-:Y:S01]  /*0550*/  @!P1 IADD3.X R15, PT, PT, R21, R15, R0, P4, !PT ;  /* 0x0000000f150f9210 */ /* 0x000fe200027fe400 */
[----:B------:R-:W-:Y:S01]  /*0560*/  @!PT LDS RZ, [RZ] ;  /* 0x00000000fffff984 */ /* 0x000fe20000000800 */
[----:B------:R-:W-:Y:S01]  /*0570*/  @!PT LDS RZ, [RZ] ;  /* 0x00000000fffff984 */ /* 0x000fe20000000800 */
[----:B------:R-:W-:Y:S01]  /*0580*/  @!PT LDS RZ, [RZ] ;  /* 0x00000000fffff984 */ /* 0x000fe20000000800 */
[----:B------:R2:W-:Y:S01]  /*0590*/  @!P3 LDGSTS.E.BYPASS.128 [R3], desc[UR10][R10.64] ;  /* 0x000000000a03bfae */ /* 0x0005e2000b98180a */
[----:B-1----:R-:W-:Y:S01]  /*05a0*/  @!P0 IMAD.MOV.U32 R4, RZ, RZ, R24 ;  /* 0x000000ffff048224 */ /* 0x002fe200078e0018 */
[----:B------:R-:W-:Y:S01]  /*05b0*/  CS2R R6, SRZ ;  /* 0x0000000000067805 */ /* 0x000fe2000001ff00 */
[----:B------:R-:W-:Y:S01]  /*05c0*/  @!P0 IMAD.MOV.U32 R5, RZ, RZ, RZ ;  /* 0x000000ffff058224 */ /* 0x000fe200078e00ff */
[----:B------:R1:W-:Y:S01]  /*05d0*/  @!P2 LDGSTS.E.BYPASS.128 [R19], desc[UR10][R12.64] ;  /* 0x000000000c13afae */ /* 0x0003e2000b98180a */
[----:B------:R-:W-:Y:S01]  /*05e0*/  IMAD.MOV.U32 R9, RZ, RZ, RZ ;  /* 0x000000ffff097224 */ /* 0x000fe200078e00ff */
[----:B------:R-:W-:Y:S01]  /*05f0*/  CS2R R20, SRZ ;  /* 0x0000000000147805 */ /* 0x000fe2000001ff00 */
[----:B------:R-:W-:Y:S01]  /*0600*/  @!P0 IMAD.WIDE.U32 R4, R108, UR8, R4 ;  /* 0x000000086c048c25 */ /* 0x000fe2000f8e0004 */
[----:B------:R3:W-:Y:S02]  /*0610*/  @!P1 LDGSTS.E.BYPASS.128 [R3+0x2800], desc[UR10][R14.64] ;  /* 0x028000000e039fae */ /* 0x0007e4000b98180a */
[----:B-----5:R-:W-:Y:S01]  /*0620*/  @!P0 IADD3 R16, P4, PT, R4, R16, RZ ;  /* 0x0000001004108210 */ /* 0x020fe20007f9e0ff */
[----:B------:R-:W-:Y:S01]  /*0630*/  IMAD.MOV.U32 R4, RZ, RZ, RZ ;  /* 0x000000ffff047224 */ /* 0x000fe200078e00ff */
[----:B--2---:R-:W-:-:S02]  /*0640*/  CS2R R10, SRZ ;  /* 0x00000000000a7805 */ /* 0x004fc4000001ff00 */
[----:B------:R-:W-:Y:S01]  /*0650*/  @!P0 IADD3.X R17, PT, PT, R17, R5, R2, P4, !PT ;  /* 0x0000000511118210 */ /* 0x000fe200027fe402 */
[----:B------:R-:W-:Y:S01]  /*0660*/  IMAD.MOV.U32 R5, RZ, RZ, RZ ;  /* 0x000000ffff057224 */ /* 0x000fe200078e00ff */
[----:B-1----:R-:W-:Y:S01]  /*0670*/  CS2R R12, SRZ ;  /* 0x00000000000c7805 */ /* 0x002fe2000001ff00 */
[----:B------:R-:W-:Y:S02]  /*0680*/  IMAD.MOV.U32 R2, RZ, RZ, RZ ;  /* 0x000000ffff027224 */ /* 0x000fe400078e00ff */
[----:B------:R1:W-:Y:S01]  /*0690*/  @!P0 LDGSTS.E.BYPASS.128 [R19+0x2800], desc[UR10][R16.64] ;  /* 0x0280000010138fae */ /* 0x0003e2000b98180a */
[----:B---3--:R-:W-:Y:S02]  /*06a0*/  IMAD.MOV.U32 R14, RZ, RZ, RZ ;  /* 0x000000ffff0e7224 */ /* 0x008fe400078e00ff */
[----:B------:R-:W-:Y:S01]  /*06b0*/  IMAD.MOV.U32 R15, RZ, RZ, RZ ;  /* 0x000000ffff0f7224 */ /* 0x000fe200078e00ff */
[----:B------:R-:W0:Y:S01]  /*06c0*/  LDGDEPBAR ;  /* 0x00000000000079af */ /* 0x000e220000000000 */
[----:B------:R-:W-:Y:S01]  /*06d0*/  IMAD.MOV.U32 R3, RZ, RZ, RZ ;  /* 0x000000ffff037224 */ /* 0x000fe200078e00ff */
[----:B-1----:R-:W-:-:S02]  /*06e0*/  CS2R R18, SRZ ;  /* 0x0000000000127805 */ /* 0x002fc4000001ff00 */
[----:B------:R-:W-:Y:S01]  /*06f0*/  CS2R R16, SRZ ;  /* 0x0000000000107805 */ /* 0x000fe2000001ff00 */
[----:B------:R-:W-:Y:S06]  /*0700*/  BRA.U !UP0, `(.L_x_0) ;  /* 0x0000001508e47547 */ /* 0x000fec000b800000 */
[----:B------:R-:W-:Y:S01]  /*0710*/  SHF.R.S32.HI R0, RZ, 0x1f, R122 ;  /* 0x0000001fff007819 */ /* 0x000fe2000001147a */
[----:B------:R-:W-:Y:S01]  /*0720*/  IMAD.IADD R113, R28, 0x1, R123 ;  /* 0x000000011c717824 */ /* 0x000fe200078e027b */
[----:B------:R-:W-:Y:S01]  /*0730*/  SHF.R.S32.HI R22, RZ, 0x1f, R108 ;  /* 0x0000001fff167819 */ /* 0x000fe2000001146c */
[----:B------:R-:W-:Y:S01]  /*0740*/  IMAD.SHL.U32 R112, R23, 0x4, RZ ;  /* 0x0000000417707824 */ /* 0x000fe200078e00ff */
[----:B------:R-:W-:Y:S01]  /*0750*/  USHF.R.S32.HI UR7, URZ, 0x6, UR5 ;  /* 0x00000006ff077899 */ /* 0x000fe20008011405 */
[----:B------:R-:W-:Y:S01]  /*0760*/  IMAD.IADD R23, R123, 0x1, R124 ;  /* 0x000000017b177824 */ /* 0x000fe200078e027c */
[----:B------:R-:W-:Y:S01]  /*0770*/  UMOV UR4, URZ ;  /* 0x000000ff00047c82 */ /* 0x000fe20008000000 */
[----:B------:R-:W-:Y:S01]  /*0780*/  IMAD.WIDE.U32 R28, R122, UR8, RZ ;  /* 0x000000087a1c7c25 */ /* 0x000fe2000f8e00ff */
[----:B------:R-:W-:Y:S01]  /*0790*/  UMOV UR5, URZ ;  /* 0x000000ff00057c82 */ /* 0x000fe20008000000 */
[----:B------:R-:W-:Y:S02]  /*07a0*/  UISETP.LT.AND UP0, UPT, UR7, 0x1, UPT ;  /* 0x000000010700788c */ /* 0x000fe4000bf01270 */
[----:B------:R-:W-:Y:S01]  /*07b0*/  IMAD.WIDE.U32 R26, R108, UR8, RZ ;  /* 0x000000086c1a7c25 */ /* 0x000fe2000f8e00ff */
[----:B------:R-:W1:Y:S03]  /*07c0*/  LDCU UR9, c[0x0][0x3a0] ;  /* 0x00007400ff0977ac */ /* 0x000e660008000800 */
[----:B------:R-:W-:Y:S01]  /*07d0*/  IMAD.WIDE.U32 R120, R119, UR8, RZ ;  /* 0x0000000877787c25 */ /* 0x000fe2000f8e00ff */
[----:B------:R-:W2:Y:S03]  /*07e0*/  LDCU UR16, c[0x0][0x398] ;  /* 0x00007300ff1077ac */ /* 0x000ea60008000800 */
[----:B------:R-:W-:Y:S01]  /*07f0*/  IMAD.WIDE.U32 R114, R109, UR8, RZ ;  /* 0x000000086d727c25 */ /* 0x000fe2000f8e00ff */
[----:B------:R-:W3:Y:S03]  /*0800*/  LDCU UR17, c[0x0][0x39c] ;  /* 0x00007380ff1177ac */ /* 0x000ee60008000800 */
[----:B------:R-:W-:-:S02]  /*0810*/  IMAD R0, R0, UR8, RZ ;  /* 0x0000000800007c24 */ /* 0x000fc4000f8e02ff */
[----:B------:R-:W-:Y:S01]  /*0820*/  IMAD R22, R22, UR8, RZ ;  /* 0x0000000816167c24 */ /* 0x000fe2000f8e02ff */
[----:B------:R-:W-:Y:S01]  /*0830*/  USEL UR8, UR7, 0x1, !UP0 ;  /* 0x0000000107087887 */ /* 0x000fe2000c000000 */
[--C-:B------:R-:W-:Y:S02]  /*0840*/  IMAD R113, R113, 0x50, R112.reuse ;  /* 0x0000005071717824 */ /* 0x100fe400078e0270 */
[----:B------:R-:W-:Y:S02]  /*0850*/  IMAD R112, R23, 0x50, R112 ;  /* 0x0000005017707824 */ /* 0x000fe400078e0270 */
[----:B------:R-:W-:Y:S02]  /*0860*/  IMAD.MOV.U32 R4, RZ, RZ, RZ ;  /* 0x000000ffff047224 */ /* 0x000fe400078e00ff */
[----:B------:R-:W-:Y:S02]  /*0870*/  IMAD.MOV.U32 R36, RZ, RZ, RZ ;  /* 0x000000ffff247224 */ /* 0x000fe400078e00ff */
[----:B------:R-:W-:-:S02]  /*0880*/  VIADD R30, R121, UR4 ;  /* 0x00000004791e7c36 */ /* 0x000fc40008000000 */
[----:B------:R-:W-:Y:S02]  /*0890*/  VIADD R23, R115, UR5 ;  /* 0x0000000573177c36 */ /* 0x000fe40008000000 */
[----:B------:R-:W-:Y:S02]  /*08a0*/  IMAD.IADD R110, R0, 0x1, R29 ;  /* 0x00000001006e7824 */ /* 0x000fe400078e021d */
[----:B-123--:R-:W-:-:S07]  /*08b0*/  IMAD.IADD R111, R22, 0x1, R27 ;  /* 0x00000001166f7824 */ /* 0x00efce00078e021b */
.L_x_3:
[----:B------:R-:W-:-:S05]  /*08c0*/  VIADD R0, R36, 0x1 ;  /* 0x0000000124007836 */ /* 0x000fca0000000000 */
[----:B------:R-:W-:-:S13]  /*08d0*/  ISETP.GE.AND P0, PT, R0, UR7, PT ;  /* 0x0000000700007c0c */ /* 0x000fda000bf06270 */
[----:B------:R-:W-:Y:S05]  /*08e0*/  @P0 BRA `(.L_x_1) ;  /* 0x0000000000f00947 */ /* 0x000fea0003800000 */
[C---:B------:R-:W-:Y:S02]  /*08f0*/  IMAD.SHL.U32 R22, R36.reuse, 0x8, RZ ;  /* 0x0000000824167824 */ /* 0x040fe400078e00ff */
[----:B------:R-:W-:Y:S01]  /*0900*/  IMAD.SHL.U32 R41, R36, 0x40, RZ ;  /* 0x0000004024297824 */ /* 0x000fe200078e00ff */
[----:B------:R-:W-:Y:S01]  /*0910*/  UMOV UR4, URZ ;  /* 0x000000ff00047c82 */ /* 0x000fe20008000000 */
[----:B------:R-:W1:Y:S01]  /*0920*/  LDCU UR5, c[0x0][0x3a0] ;  /* 0x00007400ff0577ac */ /* 0x000e620008000800 */
[----:B------:R-:W-:-:S05]  /*0930*/  LOP3.LUT R22, R22, 0x8, RZ, 0xc, !PT ;  /* 0x0000000816167812 */ /* 0x000fca00078e0cff */
[----:B------:R-:W-:-:S05]  /*0940*/  IMAD.IADD R30, R1, 0x1, R22 ;  /* 0x00000001011e7824 */ /* 0x000fca00078e0216 */
[----:B------:R-:W2:Y:S04]  /*0950*/  LDL.64 R34, [R30] ;  /* 0x000000001e227983 */ /* 0x000ea80000100a00 */
[----:B------:R3:W4:Y:S01]  /*0960*/  LDL.64 R26, [R30+0x10] ;  /* 0x000010001e1a7983 */ /* 0x0007220000100a00 */
[----:B------:R-:W-:Y:S01]  /*0970*/  LOP3.LUT R22, R41, R24, RZ, 0xfc, !PT ;  /* 0x0000001829167212 */ /* 0x000fe200078efcff */
[----:B------:R-:W-:Y:S02]  /*0980*/  VIADD R38, R121, UR4 ;  /* 0x0000000479267c36 */ /* 0x000fe40008000000 */
[----:B------:R-:W-:Y:S01]  /*0990*/  VIADD R42, R115, UR4 ;  /* 0x00000004732a7c36 */ /* 0x000fe20008000000 */
[----:B------:R-:W5:Y:S01]  /*09a0*/  LDCU UR4, c[0x0][0x3a0] ;  /* 0x00007400ff0477ac */ /* 0x000f620008000800 */
[----:B------:R-:W-:-:S02]  /*09b0*/  VIADD R22, R22, 0x40 ;  /* 0x0000004016167836 */ /* 0x000fc40000000000 */
[----:B-1----:R-:W-:-:S03]  /*09c0*/  IMAD.WIDE.U32 R46, R122, UR5, RZ ;  /* 0x000000057a2e7c25 */ /* 0x002fc6000f8e00ff */
[----:B------:R-:W-:-:S04]  /*09d0*/  ISETP.GE.AND P0, PT, R22, UR9, PT ;  /* 0x0000000916007c0c */ /* 0x000fc8000bf06270 */
[----:B------:R-:W-:Y:S02]  /*09e0*/  ISETP.GE.OR P3, PT, R119, UR16, P0 ;  /* 0x0000001077007c0c */ /* 0x000fe40008766670 */
[----:B------:R-:W-:Y:S02]  /*09f0*/  ISETP.GE.OR P2, PT, R109, UR16, P0 ;  /* 0x000000106d007c0c */ /* 0x000fe40008746670 */
[----:B------:R-:W-:Y:S02]  /*0a00*/  ISETP.GE.OR P1, PT, R122, UR17, P0 ;  /* 0x000000117a007c0c */ /* 0x000fe40008726670 */
[C---:B------:R-:W-:Y:S01]  /*0a10*/  ISETP.GE.OR P0, PT, R108.reuse, UR17, P0 ;  /* 0x000000116c007c0c */ /* 0x040fe20008706670 */
[----:B-----5:R-:W-:-:S06]  /*0a20*/  IMAD.WIDE.U32 R44, R108, UR4, RZ ;  /* 0x000000046c2c7c25 */ /* 0x020fcc000f8e00ff */
[----:B------:R-:W1:Y:S01]  /*0a30*/  @!P3 LDC.64 R22, c[0x0][0x380] ;  /* 0x0000e000ff16bb82 */ /* 0x000e620000000a00 */
[--C-:B------:R-:W-:Y:S02]  /*0a40*/  @!P3 SHF.R.S32.HI R37, RZ, 0x1f, R41.reuse ;  /* 0x0000001fff25b819 */ /* 0x100fe40000011429 */
[----:B------:R-:W-:Y:S02]  /*0a50*/  @!P3 IADD3 R39, P4, P5, R120, R41, R24 ;  /* 0x000000297827b210 */ /* 0x000fe40007d9e018 */
[----:B------:R-:W-:Y:S02]  /*0a60*/  @!P1 SHF.R.S32.HI R43, RZ, 0x1f, R41 ;  /* 0x0000001fff2b9819 */ /* 0x000fe40000011429 */
[----:B------:R-:W-:Y:S01]  /*0a70*/  @!P3 IADD3.X R38, PT, PT, R38, R37, RZ, P4, P5 ;  /* 0x000000252626b210 */ /* 0x000fe200027ea4ff */
[----:B------:R-:W5:Y:S08]  /*0a80*/  @!P2 LDC.64 R28, c[0x0][0x380] ;  /* 0x0000e000ff1cab82 */ /* 0x000f700000000a00 */
[----:B---3--:R-:W3:Y:S08]  /*0a90*/  @!P1 LDC.64 R30, c[0x0][0x388] ;  /* 0x0000e200ff1e9b82 */ /* 0x008ef00000000a00 */
[----:B------:R-:W3:Y:S01]  /*0aa0*/  @!P0 LDC.64 R32, c[0x0][0x388] ;  /* 0x0000e200ff208b82 */ /* 0x000ee20000000a00 */
[----:B-1----:R-:W-:-:S05]  /*0ab0*/  @!P3 IADD3 R22, P6, PT, R39, R22, RZ ;  /* 0x000000162716b210 */ /* 0x002fca0007fde0ff */
[----:B------:R-:W-:Y:S01]  /*0ac0*/  @!P3 IMAD.X R23, R38, 0x1, R23, P6 ;  /* 0x000000012617b824 */ /* 0x000fe200030e0617 */
[----:B------:R-:W-:-:S04]  /*0ad0*/  @!P2 IADD3 R37, P4, P6, R114, R41, R24 ;  /* 0x000000297225a210 */ /* 0x000fc80007e9e018 */
[----:B-----5:R-:W-:Y:S02]  /*0ae0*/  @!P2 IADD3 R28, P5, PT, R37, R28, RZ ;  /* 0x0000001c251ca210 */ /* 0x020fe40007fbe0ff */
[----:B--2---:R-:W-:Y:S02]  /*0af0*/  MOV R40, R34 ;  /* 0x0000002200287202 */ /* 0x004fe40000000f00 */
[----:B------:R-:W-:Y:S02]  /*0b00*/  @!P2 SHF.R.S32.HI R34, RZ, 0x1f, R41 ;  /* 0x0000001fff22a819 */ /* 0x000fe40000011429 */
[----:B----4-:R-:W-:Y:S01]  /*0b10*/  MOV R26, R26 ;  /* 0x0000001a001a7202 */ /* 0x010fe20000000f00 */
[----:B------:R-:W-:Y:S01]  /*0b20*/  @!P3 IMAD.IADD R35, R106, 0x1, R40 ;  /* 0x000000016a23b824 */ /* 0x000fe200078e0228 */
[----:B------:R-:W-:-:S03]  /*0b30*/  @!P2 IADD3.X R34, PT, PT, R42, R34, RZ, P4, P6 ;  /* 0x000000222a22a210 */ /* 0x000fc600027ec4ff */
[----:B------:R-:W-:Y:S01]  /*0b40*/  @!P1 IMAD.IADD R27, R106, 0x1, R26 ;  /* 0x000000016a1b9824 */ /* 0x000fe200078e021a */
[----:B------:R-:W-:Y:S01]  /*0b50*/  @!PT LDS RZ, [RZ] ;  /* 0x00000000fffff984 */ /* 0x000fe20000000800 */
[----:B------:R-:W-:Y:S01]  /*0b60*/  @!PT LDS RZ, [RZ] ;  /* 0x00000000fffff984 */ /* 0x000fe20000000800 */
[----:B------:R-:W-:Y:S01]  /*0b70*/  @!PT LDS RZ, [RZ] ;  /* 0x00000000fffff984 */ /* 0x000fe20000000800 */
[----:B------:R1:W-:Y:S01]  /*0b80*/  @!P3 LDGSTS.E.BYPASS.128 [R35], desc[UR10][R22.64+0x40] ;  /* 0x000000401623bfae */ /* 0x0003e2000b98180a */
[-CC-:B------:R-:W-:Y:S01]  /*0b90*/  @!P1 IADD3 R39, P3, P4, R46, R41.reuse, R24.reuse ;  /* 0x000000292e279210 */ /* 0x180fe20007c7e018 */
[----:B------:R-:W-:Y:S01]  /*0ba0*/  @!P2 IMAD.X R29, R34, 0x1, R29, P5 ;  /* 0x00000001221da824 */ /* 0x000fe200028e061d */
[----:B------:R-:W-:Y:S02]  /*0bb0*/  @!P0 IADD3 R37, P6, P5, R44, R41, R24 ;  /* 0x000000292c258210 */ /* 0x000fe40007dde018 */
[----:B------:R-:W-:Y:S02]  /*0bc0*/  @!P0 SHF.R.S32.HI R34, RZ, 0x1f, R41 ;  /* 0x0000001fff228819 */ /* 0x000fe40000011429 */
[----:B------:R-:W-:Y:S02]  /*0bd0*/  @!P1 IADD3.X R38, PT, PT, R110, R43, RZ, P3, P4 ;  /* 0x0000002b6e269210 */ /* 0x000fe40001fe84ff */
[----:B---3--:R-:W-:-:S02]  /*0be0*/  @!P1 IADD3 R30, P3, PT, R39, R30, RZ ;  /* 0x0000001e271e9210 */ /* 0x008fc40007f7e0ff */
[----:B------:R-:W-:Y:S01]  /*0bf0*/  @!P0 IADD3 R32, P4, PT, R37, R32, RZ ;  /* 0x0000002025208210 */ /* 0x000fe20007f9e0ff */
[----:B-1----:R-:W-:Y:S01]  /*0c00*/  @!P2 IMAD.IADD R23, R107, 0x1, R40 ;  /* 0x000000016b17a824 */ /* 0x002fe200078e0228 */
[----:B------:R-:W-:Y:S01]  /*0c10*/  @!P0 IADD3.X R34, PT, PT, R111, R34, RZ, P6, P5 ;  /* 0x000000226f228210 */ /* 0x000fe200037ea4ff */
[----:B------:R-:W-:Y:S02]  /*0c20*/  @!P1 IMAD.X R31, R38, 0x1, R31, P3 ;  /* 0x00000001261f9824 */ /* 0x000fe400018e061f */
[----:B------:R-:W-:Y:S01]  /*0c30*/  @!P0 IMAD.IADD R35, R107, 0x1, R26 ;  /* 0x000000016b238824 */ /* 0x000fe200078e021a */
[----:B------:R1:W-:Y:S01]  /*0c40*/  @!P2 LDGSTS.E.BYPASS.128 [R23], desc[UR10][R28.64+0x40] ;  /* 0x000000401c17afae */ /* 0x0003e2000b98180a */
[----:B------:R-:W-:-:S03]  /*0c50*/  @!P0 IMAD.X R33, R34, 0x1, R33, P4 ;  /* 0x0000000122218824 */ /* 0x000fc600020e0621 */
[----:B------:R1:W-:Y:S04]  /*0c60*/  @!P1 LDGSTS.E.BYPASS.128 [R27], desc[UR10][R30.64+0x40] ;  /* 0x000000401e1b9fae */ /* 0x0003e8000b98180a */
[----:B------:R1:W-:Y:S04]  /*0c70*/  @!P0 LDGSTS.E.BYPASS.128 [R35], desc[UR10][R32.64+0x40] ;  /* 0x0000004020238fae */ /* 0x0003e8000b98180a */
[----:B------:R-:W0:Y:S01]  /*0c80*/  LDGDEPBAR ;  /* 0x00000000000079af */ /* 0x000e220000000000 */
[----:B------:R-:W-:-:S04]  /*0c90*/  DEPBAR.LE SB0, 0x1 ;  /* 0x000080400000791a */ /* 0x000fc80000000000 */
[----:B------:R-:W-:Y:S05]  /*0ca0*/  BRA `(.L_x_2) ;  /* 0x0000000000047947 */ /* 0x000fea0003800000 */
.L_x_1:
[----:B------:R-:W-:-:S04]  /*0cb0*/  DEPBAR.LE SB0, 0x0 ;  /* 0x000080000000791a */ /* 0x000fc80000000000 */
.L_x_2:
[----:B------:R-:W-:Y:S01]  /*0cc0*/  IMAD.SHL.U32 R22, R36, 0x8, RZ ;  /* 0x0000000824167824 */ /* 0x000fe200078e00ff */
[----:B------:R-:W-:Y:S04]  /*0cd0*/  BAR.SYNC.DEFER_BLOCKING 0x0 ;  /* 0x0000000000007b1d */ /* 0x000fe80000010000 */
[----:B------:R-:W-:-:S05]  /*0ce0*/  LOP3.LUT R22, R22, 0x8, RZ, 0xc0, !PT ;  /* 0x0000000816167812 */ /* 0x000fca00078ec0ff */
[----:B-1----:R-:W-:-:S05]  /*0cf0*/  IMAD.IADD R28, R1, 0x1, R22 ;  /* 0x00000001011c7824 */ /* 0x002fca00078e0216 */
[----:B------:R-:W2:Y:S04]  /*0d00*/  LDL.64 R22, [R28+0x10] ;  /* 0x000010001c167983 */ /* 0x000ea80000100a00 */
[----:B------:R-:W3:Y:S01]  /*0d10*/  LDL.64 R26, [R28] ;  /* 0x000000001c1a7983 */ /* 0x000ee20000100a00 */
[----:B--2---:R-:W-:Y:S02]  /*0d20*/  IADD3 R72, P0, PT, R113, R22, RZ ;  /* 0x0000001671487210 */ /* 0x004fe40007f1e0ff */
[----:B---3--:R-:W-:-:S03]  /*0d30*/  IADD3 R36, P1, PT, R112, R26, RZ ;  /* 0x0000001a70247210 */ /* 0x008fc60007f3e0ff */
[----:B------:R-:W-:Y:S02]  /*0d40*/  IMAD.X R73, RZ, RZ, R23, P0 ;  /* 0x000000ffff497224 */ /* 0x000fe400000e0617 */
[----:B------:R-:W-:-:S03]  /*0d50*/  IMAD.X R37, RZ, RZ, R27, P1 ;  /* 0x000000ffff257224 */ /* 0x000fc600008e061b */
[----:B------:R-:W2:Y:S04]  /*0d60*/  LD.E R50, desc[UR10][R72.64] ;  /* 0x0000000a48327980 */ /* 0x000ea8000c101900 */
[----:B------:R-:W3:Y:S04]  /*0d70*/  LD.E R51, desc[UR10][R72.64+0x10] ;  /* 0x0000100a48337980 */ /* 0x000ee8000c101900 */
[----:B------:R-:W4:Y:S04]  /*0d80*/  LD.E R71, desc[UR10][R36.64] ;  /* 0x0000000a24477980 */ /* 0x000f28000c101900 */
[----:B------:R-:W5:Y:S04]  /*0d90*/  LD.E R70, desc[UR10][R36.64+0x10] ;  /* 0x0000100a24467980 */ /* 0x000f68000c101900 */
        /* <DEDUP_REMOVED lines=32> */
[----:B------:R-:W5:Y:S01]  /*0fa0*/  LD.E R118, desc[UR10][R36.64+0xa20] ;  /* 0x000a200a24767980 */ /* 0x000f62000c101900 */
[----:B--2---:R-:W-:-:S02]  /*0fb0*/  F2FP.F16.E4M3.UNPACK_B R66, R50 ;  /* 0x00000032ff42723e */ /* 0x004fc400020006ff */
[----:B------:R-:W-:Y:S02]  /*0fc0*/  F2FP.F16.E4M3.UNPACK_B R50, R50.H1 ;  /* 0x00000032ff32723e */ /* 0x000fe400030006ff */
[-C--:B---3--:R-:W-:Y:S02]  /*0fd0*/  F2FP.F16.E4M3.UNPACK_B R67, R51.reuse ;  /* 0x00000033ff43723e */ /* 0x088fe400020006ff */
[----:B------:R-:W-:Y:S02]  /*0fe0*/  F2FP.F16.E4M3.UNPACK_B R51, R51.H1 ;  /* 0x00000033ff33723e */ /* 0x000fe400030006ff */
[----:B----4-:R-:W-:Y:S02]  /*0ff0*/  F2FP.F16.E4M3.UNPACK_B R28, R71 ;  /* 0x00000047ff1c723e */ /* 0x010fe400020006ff */
[----:B-----5:R-:W-:Y:S02]  /*1000*/  F2FP.F16.E4M3.UNPACK_B R29, R70 ;  /* 0x00000046ff1d723e */ /* 0x020fe400020006ff */
[----:B------:R-:W-:-:S02]  /*1010*/  F2FP.F16.E4M3.UNPACK_B R30, R69 ;  /* 0x00000045ff1e723e */ /* 0x000fc400020006ff */
[----:B------:R-:W-:Y:S02]  /*1020*/  F2FP.F16.E4M3.UNPACK_B R31, R68 ;  /* 0x00000044ff1f723e */ /* 0x000fe400020006ff */
[-C--:B------:R-:W-:Y:S02]  /*1030*/  F2FP.F16.E4M3.UNPACK_B R62, R54.reuse ;  /* 0x00000036ff3e723e */ /* 0x080fe400020006ff */
[----:B------:R-:W-:-:S03]  /*1040*/  F2FP.F16.E4M3.UNPACK_B R54, R54.H1 ;  /* 0x00000036ff36723e */ /* 0x000fc600030006ff */
[C---:B------:R-:W-:Y:S01]  /*1050*/  HMMA.16816.F16 R82, R28.reuse, R66, RZ ;  /* 0x000000421c52723c */ /* 0x040fe200000008ff */
[-C--:B------:R-:W-:Y:S02]  /*1060*/  F2FP.F16.E4M3.UNPACK_B R63, R55.reuse ;  /* 0x00000037ff3f723e */ /* 0x080fe400020006ff */
[----:B------:R-:W-:Y:S02]  /*1070*/  F2FP.F16.E4M3.UNPACK_B R55, R55.H1 ;  /* 0x00000037ff37723e */ /* 0x000fe400030006ff */
[-C--:B------:R-:W-:Y:S02]  /*1080*/  F2FP.F16.E4M3.UNPACK_B R60, R56.reuse ;  /* 0x00000038ff3c723e */ /* 0x080fe400020006ff */
[----:B------:R-:W-:Y:S01]  /*1090*/  F2FP.F16.E4M3.UNPACK_B R56, R56.H1 ;  /* 0x00000038ff38723e */ /* 0x000fe200030006ff */
[----:B------:R-:W-:Y:S01]  /*10a0*/  HMMA.16816.F16 R46, R28, R62, RZ ;  /* 0x0000003e1c2e723c */ /* 0x000fe200000008ff */
[-C--:B------:R-:W-:Y:S02]  /*10b0*/  F2FP.F16.E4M3.UNPACK_B R61, R57.reuse ;  /* 0x00000039ff3d723e */ /* 0x080fe400020006ff */
[----:B------:R-:W-:-:S02]  /*10c0*/  F2FP.F16.E4M3.UNPACK_B R57, R57.H1 ;  /* 0x00000039ff39723e */ /* 0x000fc400030006ff */
[-C--:B------:R-:W-:Y:S02]  /*10d0*/  F2FP.F16.E4M3.UNPACK_B R64, R58.reuse ;  /* 0x0000003aff40723e */ /* 0x080fe400020006ff */
[----:B------:R-:W-:Y:S01]  /*10e0*/  F2FP.F16.E4M3.UNPACK_B R58, R58.H1 ;  /* 0x0000003aff3a723e */ /* 0x000fe200030006ff */
[----:B------:R-:W-:Y:S01]  /*10f0*/  HMMA.16816.F16 R44, R28, R60, RZ ;  /* 0x0000003c1c2c723c */ /* 0x000fe200000008ff */
[-C--:B------:R-:W-:Y:S02]  /*1100*/  F2FP.F16.E4M3.UNPACK_B R65, R59.reuse ;  /* 0x0000003bff41723e */ /* 0x080fe400020006ff */
[----:B------:R-:W-:-:S05]  /*1110*/  F2FP.F16.E4M3.UNPACK_B R59, R59.H1 ;  /* 0x0000003bff3b723e */ /* 0x000fca00030006ff */
[----:B------:R-:W-:Y:S01]  /*1120*/  HMMA.16816.F16 R38, R28, R64, RZ ;  /* 0x000000401c26723c */ /* 0x000fe200000008ff */
[----:B------:R-:W-:Y:S02]  /*1130*/  F2FP.F16.E4M3.UNPACK_B R28, R53 ;  /* 0x00000035ff1c723e */ /* 0x000fe400020006ff */
[----:B------:R-:W-:Y:S02]  /*1140*/  F2FP.F16.E4M3.UNPACK_B R29, R52 ;  /* 0x00000034ff1d723e */ /* 0x000fe400020006ff */
[----:B------:R-:W-:Y:S02]  /*1150*/  F2FP.F16.E4M3.UNPACK_B R30, R27 ;  /* 0x0000001bff1e723e */ /* 0x000fe400020006ff */
[----:B------:R-:W-:-:S07]  /*1160*/  F2FP.F16.E4M3.UNPACK_B R31, R26 ;  /* 0x0000001aff1f723e */ /* 0x000fce00020006ff */
[C---:B------:R-:W-:Y:S08]  /*1170*/  HMMA.16816.F16 R48, R28.reuse, R66, RZ ;  /* 0x000000421c30723c */ /* 0x040ff000000008ff */
[C---:B------:R-:W-:Y:S08]  /*1180*/  HMMA.16816.F16 R34, R28.reuse, R62, RZ ;  /* 0x0000003e1c22723c */ /* 0x040ff000000008ff */
[C---:B------:R-:W-:Y:S08]  /*1190*/  HMMA.16816.F16 R22, R28.reuse, R60, RZ ;  /* 0x0000003c1c16723c */ /* 0x040ff000000008ff */
[----:B------:R-:W-:Y:S01]  /*11a0*/  HMMA.16816.F16 R32, R28, R64, RZ ;  /* 0x000000401c20723c */ /* 0x000fe200000008ff */
[----:B------:R-:W-:-:S02]  /*11b0*/  F2FP.F16.E4M3.UNPACK_B R28, R71.H1 ;  /* 0x00000047ff1c723e */ /* 0x000fc400030006ff */
[----:B------:R-:W-:Y:S01]  /*11c0*/  F2FP.F16.E4M3.UNPACK_B R29, R70.H1 ;  /* 0x00000046ff1d723e */ /* 0x000fe200030006ff */
[----:B------:R-:W2:Y:S01]  /*11d0*/  LD.E R71, desc[UR10][R72.64+0x530] ;  /* 0x0005300a48477980 */ /* 0x000ea2000c101900 */
[----:B------:R-:W-:Y:S02]  /*11e0*/  F2FP.F16.E4M3.UNPACK_B R30, R69.H1 ;  /* 0x00000045ff1e723e */ /* 0x000fe400030006ff */
[----:B------:R-:W-:Y:S01]  /*11f0*/  F2FP.F16.E4M3.UNPACK_B R31, R68.H1 ;  /* 0x00000044ff1f723e */ /* 0x000fe200030006ff */
[----:B------:R-:W3:Y:S04]  /*1200*/  LD.E R70, desc[UR10][R72.64+0x520] ;  /* 0x0005200a48467980 */ /* 0x000ee8000c101900 */
[----:B------:R-:W4:Y:S02]  /*1210*/  LD.E R68, desc[UR10][R72.64+0x7a0] ;  /* 0x0007a00a48447980 */ /* 0x000f24000c101900 */
[C---:B------:R-:W-:Y:S02]  /*1220*/  HMMA.16816.F16 R82, R28.reuse, R50, R82 ;  /* 0x000000321c52723c */ /* 0x040fe40000000852 */
[----:B------:R-:W5:Y:S06]  /*1230*/  LD.E R69, desc[UR10][R72.64+0x7b0] ;  /* 0x0007b00a48457980 */ /* 0x000f6c000c101900 */
[C---:B------:R-:W-:Y:S08]  /*1240*/  HMMA.16816.F16 R46, R28.reuse, R54, R46 ;  /* 0x000000361c2e723c */ /* 0x040ff0000000082e */
[C---:B------:R-:W-:Y:S08]  /*1250*/  HMMA.16816.F16 R44, R28.reuse, R56, R44 ;  /* 0x000000381c2c723c */ /* 0x040ff0000000082c */
[----:B------:R-:W-:Y:S01]  /*1260*/  HMMA.16816.F16 R38, R28, R58, R38 ;  /* 0x0000003a1c26723c */ /* 0x000fe20000000826 */
[----:B------:R-:W-:-:S02]  /*1270*/  F2FP.F16.E4M3.UNPACK_B R28, R53.H1 ;  /* 0x00000035ff1c723e */ /* 0x000fc400030006ff */
[----:B------:R-:W-:Y:S02]  /*1280*/  F2FP.F16.E4M3.UNPACK_B R29, R52.H1 ;  /* 0x00000034ff1d723e */ /* 0x000fe400030006ff */
[----:B------:R-:W-:Y:S02]  /*1290*/  F2FP.F16.E4M3.UNPACK_B R30, R27.H1 ;  /* 0x0000001bff1e723e */ /* 0x000fe400030006ff */
[----:B------:R-:W-:-:S07]  /*12a0*/  F2FP.F16.E4M3.UNPACK_B R31, R26.H1 ;  /* 0x0000001aff1f723e */ /* 0x000fce00030006ff */
[C---:B------:R-:W-:Y:S08]  /*12b0*/  HMMA.16816.F16 R48, R28.reuse, R50, R48 ;  /* 0x000000321c30723c */ /* 0x040ff00000000830 */
[C---:B------:R-:W-:Y:S08]  /*12c0*/  HMMA.16816.F16 R34, R28.reuse, R54, R34 ;  /* 0x000000361c22723c */ /* 0x040ff00000000822 */
[C---:B------:R-:W-:Y:S08]  /*12d0*/  HMMA.16816.F16 R22, R28.reuse, R56, R22 ;  /* 0x000000381c16723c */ /* 0x040ff00000000816 */
[----:B------:R-:W-:Y:S01]  /*12e0*/  HMMA.16816.F16 R32, R28, R58, R32 ;  /* 0x0000003a1c20723c */ /* 0x000fe20000000820 */
[----:B------:R-:W-:-:S02]  /*12f0*/  F2FP.F16.E4M3.UNPACK_B R28, R40 ;  /* 0x00000028ff1c723e */ /* 0x000fc400020006ff */
[----:B------:R-:W-:Y:S02]  /*1300*/  F2FP.F16.E4M3.UNPACK_B R29, R41 ;  /* 0x00000029ff1d723e */ /* 0x000fe400020006ff */
[----:B------:R-:W-:Y:S02]  /*1310*/  F2FP.F16.E4M3.UNPACK_B R30, R42 ;  /* 0x0000002aff1e723e */ /* 0x000fe400020006ff */
[----:B------:R-:W-:-:S07]  /*1320*/  F2FP.F16.E4M3.UNPACK_B R31, R43 ;  /* 0x0000002bff1f723e */ /* 0x000fce00020006ff */
[C---:B------:R-:W-:Y:S08]  /*1330*/  HMMA.16816.F16 R52, R28.reuse, R62, RZ ;  /* 0x0000003e1c34723c */ /* 0x040ff000000008ff */
[C---:B------:R-:W-:Y:S08]  /*1340*/  HMMA.16816.F16 R80, R28.reuse, R66, RZ ;  /* 0x000000421c50723c */ /* 0x040ff000000008ff */
[C---:B------:R-:W-:Y:S08]  /*1350*/  HMMA.16816.F16 R26, R28.reuse, R60, RZ ;  /* 0x0000003c1c1a723c */ /* 0x040ff000000008ff */
[----:B------:R-:W-:Y:S01]  /*1360*/  HMMA.16816.F16 R74, R28, R64, RZ ;  /* 0x000000401c4a723c */ /* 0x000fe200000008ff */
[----:B------:R-:W-:-:S02]  /*1370*/  F2FP.F16.E4M3.UNPACK_B R28, R87 ;  /* 0x00000057ff1c723e */ /* 0x000fc400020006ff */
[----:B------:R-:W-:Y:S02]  /*1380*/  F2FP.F16.E4M3.UNPACK_B R29, R86 ;  /* 0x00000056ff1d723e */ /* 0x000fe400020006ff */
[----:B------:R-:W-:Y:S02]  /*1390*/  F2FP.F16.E4M3.UNPACK_B R30, R85 ;  /* 0x00000055ff1e723e */ /* 0x000fe400020006ff */
[----:B------:R-:W-:Y:S02]  /*13a0*/  F2FP.F16.E4M3.UNPACK_B R31, R84 ;  /* 0x00000054ff1f723e */ /* 0x000fe400020006ff */
[----:B------:R-:W-:-:S05]  /*13b0*/  F2FP.F16.E4M3.UNPACK_B R40, R40.H1 ;  /* 0x00000028ff28723e */ /* 0x000fca00030006ff */
[----:B------:R-:W-:Y:S01]  /*13c0*/  HMMA.16816.F16 R66, R28, R66, RZ ;  /* 0x000000421c42723c */ /* 0x000fe200000008ff */
[----:B------:R-:W-:Y:S02]  /*13d0*/  F2FP.F16.E4M3.UNPACK_B R41, R41.H1 ;  /* 0x00000029ff29723e */ /* 0x000fe400030006ff */
[----:B------:R-:W-:-:S05]  /*13e0*/  F2FP.F16.E4M3.UNPACK_B R42, R42.H1 ;  /* 0x0000002aff2a723e */ /* 0x000fca00030006ff */
[----:B------:R-:W-:Y:S01]  /*13f0*/  HMMA.16816.F16 R62, R28, R62, RZ ;  /* 0x0000003e1c3e723c */ /* 0x000fe200000008ff */
[----:B------:R-:W-:-:S07]  /*1400*/  F2FP.F16.E4M3.UNPACK_B R43, R43.H1 ;  /* 0x0000002bff2b723e */ /* 0x000fce00030006ff */
[C---:B------:R-:W-:Y:S08]  /*1410*/  HMMA.16816.F16 R60, R28.reuse, R60, RZ ;  /* 0x0000003c1c3c723c */ /* 0x040ff000000008ff */
[----:B------:R-:W-:Y:S08]  /*1420*/  HMMA.16816.F16 R64, R28, R64, RZ ;  /* 0x000000401c40723c */ /* 0x000ff000000008ff */
[C---:B------:R-:W-:Y:S08]  /*1430*/  HMMA.16816.F16 R28, R40.reuse, R54, R52 ;  /* 0x00000036281c723c */ /* 0x040ff00000000834 */
        /* <DEDUP_REMOVED lines=8> */
[----:B------:R-:W-:Y:S01]  /*14c0*/  HMMA.16816.F16 R54, R40, R54, R62 ;  /* 0x000000362836723c */ /* 0x000fe2000000083e */
[----:B------:R-:W-:Y:S02]  /*14d0*/  F2FP.F16.E4M3.UNPACK_B R62, R78 ;  /* 0x0000004eff3e723e */ /* 0x000fe400020006ff */
[----:B------:R-:W-:-:S05]  /*14e0*/  F2FP.F16.E4M3.UNPACK_B R63, R79 ;  /* 0x0000004fff3f723e */ /* 0x000fca00020006ff */
[----:B------:R-:W-:Y:S01]  /*14f0*/  HMMA.16816.F16 R56, R40, R56, R60 ;  /* 0x000000382838723c */ /* 0x000fe2000000083c */
[----:B------:R-:W-:Y:S02]  /*1500*/  F2FP.F16.E4M3.UNPACK_B R60, R93 ;  /* 0x0000005dff3c723e */ /* 0x000fe400020006ff */
[----:B------:R-:W-:-:S05]  /*1510*/  F2FP.F16.E4M3.UNPACK_B R61, R92 ;  /* 0x0000005cff3d723e */ /* 0x000fca00020006ff */
[----:B------:R-:W-:Y:S01]  /*1520*/  HMMA.16816.F16 R58, R40, R58, R64 ;  /* 0x0000003a283a723c */ /* 0x000fe20000000840 */
[----:B------:R-:W-:Y:S02]  /*1530*/  F2FP.F16.E4M3.UNPACK_B R40, R89 ;  /* 0x00000059ff28723e */ /* 0x000fe400020006ff */
[----:B------:R-:W-:Y:S02]  /*1540*/  F2FP.F16.E4M3.UNPACK_B R41, R88 ;  /* 0x00000058ff29723e */ /* 0x000fe400020006ff */
[----:B------:R-:W-:Y:S02]  /*1550*/  F2FP.F16.E4M3.UNPACK_B R42, R77 ;  /* 0x0000004dff2a723e */ /* 0x000fe400020006ff */
[----:B------:R-:W-:-:S07]  /*1560*/  F2FP.F16.E4M3.UNPACK_B R43, R76 ;  /* 0x0000004cff2b723e */ /* 0x000fce00020006ff */
[C---:B------:R-:W-:Y:S08]  /*1570*/  HMMA.16816.F16 R86, R40.reuse, R60, RZ ;  /* 0x0000003c2856723c */ /* 0x040ff000000008ff */
[----:B------:R-:W-:Y:S01]  /*1580*/  HMMA.16816.F16 R74, R40, R62, RZ ;  /* 0x0000003e284a723c */ /* 0x000fe200000008ff */
[----:B------:R-:W-:Y:S02]  /*1590*/  F2FP.F16.E4M3.UNPACK_B R80, R93.H1 ;  /* 0x0000005dff50723e */ /* 0x000fe400030006ff */
[----:B------:R-:W-:-:S02]  /*15a0*/  F2FP.F16.E4M3.UNPACK_B R81, R92.H1 ;  /* 0x0000005cff51723e */ /* 0x000fc400030006ff */
[----:B------:R-:W-:Y:S02]  /*15b0*/  F2FP.F16.E4M3.UNPACK_B R78, R78.H1 ;  /* 0x0000004eff4e723e */ /* 0x000fe400030006ff */
[----:B------:R-:W-:Y:S01]  /*15c0*/  F2FP.F16.E4M3.UNPACK_B R79, R79.H1 ;  /* 0x0000004fff4f723e */ /* 0x000fe200030006ff */
[----:B------:R-:W-:Y:S02]  /*15d0*/  HADD2 R21, R82, R21 ;  /* 0x0000001552157230 */ /* 0x000fe40000000000 */
[----:B------:R-:W-:Y:S01]  /*15e0*/  HADD2 R90, R83, R90 ;  /* 0x0000005a535a7230 */ /* 0x000fe20000000000 */
[----:B--2---:R-:W-:Y:S02]  /*15f0*/  F2FP.F16.E4M3.UNPACK_B R65, R71 ;  /* 0x00000047ff41723e */ /* 0x004fe400020006ff */
[----:B---3--:R-:W-:Y:S02]  /*1600*/  F2FP.F16.E4M3.UNPACK_B R64, R70 ;  /* 0x00000046ff40723e */ /* 0x008fe400020006ff */
[----:B----4-:R-:W-:-:S02]  /*1610*/  F2FP.F16.E4M3.UNPACK_B R66, R68 ;  /* 0x00000044ff42723e */ /* 0x010fc400020006ff */
[----:B-----5:R-:W-:-:S03]  /*1620*/  F2FP.F16.E4M3.UNPACK_B R67, R69 ;  /* 0x00000045ff43723e */ /* 0x020fc600020006ff */
[C---:B------:R-:W-:Y:S08]  /*1630*/  HMMA.16816.F16 R72, R40.reuse, R64, RZ ;  /* 0x000000402848723c */ /* 0x040ff000000008ff */
[----:B------:R-:W-:Y:S01]  /*1640*/  HMMA.16816.F16 R84, R40, R66, RZ ;  /* 0x000000422854723c */ /* 0x000fe200000008ff */
[----:B------:R-:W-:Y:S02]  /*1650*/  F2FP.F16.E4M3.UNPACK_B R40, R89.H1 ;  /* 0x00000059ff28723e */ /* 0x000fe400030006ff */
[----:B------:R-:W-:-:S02]  /*1660*/  F2FP.F16.E4M3.UNPACK_B R41, R88.H1 ;  /* 0x00000058ff29723e */ /* 0x000fc400030006ff */
[----:B------:R-:W-:Y:S02]  /*1670*/  F2FP.F16.E4M3.UNPACK_B R42, R77.H1 ;  /* 0x0000004dff2a723e */ /* 0x000fe400030006ff */
[----:B------:R-:W-:Y:S02]  /*1680*/  F2FP.F16.E4M3.UNPACK_B R43, R76.H1 ;  /* 0x0000004cff2b723e */ /* 0x000fe400030006ff */
[----:B------:R-:W-:Y:S02]  /*1690*/  F2FP.F16.E4M3.UNPACK_B R70, R70.H1 ;  /* 0x00000046ff46723e */ /* 0x000fe400030006ff */
[----:B------:R-:W-:Y:S02]  /*16a0*/  F2FP.F16.E4M3.UNPACK_B R71, R71.H1 ;  /* 0x00000047ff47723e */ /* 0x000fe400030006ff */
[----:B------:R-:W-:Y:S02]  /*16b0*/  F2FP.F16.E4M3.UNPACK_B R68, R68.H1 ;  /* 0x00000044ff44723e */ /* 0x000fe400030006ff */
[----:B------:R-:W-:Y:S01]  /*16c0*/  F2FP.F16.E4M3.UNPACK_B R69, R69.H1 ;  /* 0x00000045ff45723e */ /* 0x000fe200030006ff */
        /* <DEDUP_REMOVED lines=17> */
[----:B------:R-:W3:Y:S06]  /*17e0*/  LD.E R116, desc[UR10][R36.64+0xca0] ;  /* 0x000ca00a24747980 */ /* 0x000eec000c101900 */
[C---:B------:R-:W-:Y:S08]  /*17f0*/  HMMA.16816.F16 R82, R40.reuse, R80, R82 ;  /* 0x000000502852723c */ /* 0x040ff00000000852 */
[C---:B------:R-:W-:Y:S08]  /*1800*/  HMMA.16816.F16 R86, R40.reuse, R78, R86 ;  /* 0x0000004e2856723c */ /* 0x040ff00000000856 */
[C---:B------:R-:W-:Y:S08]  /*1810*/  HMMA.16816.F16 R88, R40.reuse, R70, R88 ;  /* 0x000000462858723c */ /* 0x040ff00000000858 */
[----:B------:R-:W-:Y:S01]  /*1820*/  HMMA.16816.F16 R40, R40, R68, R92 ;  /* 0x000000442828723c */ /* 0x000fe2000000085c */
[----:B------:R-:W-:-:S02]  /*1830*/  HADD2 R93, R44, R13 ;  /* 0x0000000d2c5d7230 */ /* 0x000fc40000000000 */
[----:B------:R-:W4:Y:S01]  /*1840*/  LD.E R13, desc[UR10][R36.64+0xcb0] ;  /* 0x000cb00a240d7980 */ /* 0x000f22000c101900 */
[----:B------:R-:W-:Y:S02]  /*1850*/  HADD2 R92, R47, R19 ;  /* 0x000000132f5c7230 */ /* 0x000fe40000000000 */
[----:B------:R-:W-:Y:S02]  /*1860*/  HADD2 R96, R38, R17 ;  /* 0x0000001126607230 */ /* 0x000fe40000000000 */
[----:B------:R-:W-:Y:S01]  /*1870*/  HADD2 R97, R39, R16 ;  /* 0x0000001027617230 */ /* 0x000fe20000000000 */
[----:B------:R-:W-:Y:S01]  /*1880*/  F2FP.F16.E4M3.UNPACK_B R16, R118 ;  /* 0x00000076ff10723e */ /* 0x000fe200020006ff */
[----:B------:R-:W-:Y:S02]  /*1890*/  HADD2 R49, R49, R18 ;  /* 0x0000001231317230 */ /* 0x000fe40000000000 */
[----:B------:R-:W-:Y:S02]  /*18a0*/  HADD2 R91, R46, R91 ;  /* 0x0000005b2e5b7230 */ /* 0x000fe40000000000 */
[----:B------:R-:W-:Y:S01]  /*18b0*/  HADD2 R20, R45, R20 ;  /* 0x000000142d147230 */ /* 0x000fe20000000000 */
[----:B--2---:R-:W-:-:S02]  /*18c0*/  F2FP.F16.E4M3.UNPACK_B R17, R117 ;  /* 0x00000075ff11723e */ /* 0x004fc400020006ff */
[----:B---3--:R-:W-:Y:S02]  /*18d0*/  F2FP.F16.E4M3.UNPACK_B R18, R116 ;  /* 0x00000074ff12723e */ /* 0x008fe400020006ff */
[----:B----4-:R-:W-:-:S07]  /*18e0*/  F2FP.F16.E4M3.UNPACK_B R19, R13 ;  /* 0x0000000dff13723e */ /* 0x010fce00020006ff */
[C---:B------:R-:W-:Y:S08]  /*18f0*/  HMMA.16816.F16 R38, R16.reuse, R60, RZ ;  /* 0x0000003c1026723c */ /* 0x040ff000000008ff */
[C---:B------:R-:W-:Y:S08]  /*1900*/  HMMA.16816.F16 R42, R16.reuse, R62, RZ ;  /* 0x0000003e102a723c */ /* 0x040ff000000008ff */
[C---:B------:R-:W-:Y:S08]  /*1910*/  HMMA.16816.F16 R44, R16.reuse, R64, RZ ;  /* 0x00000040102c723c */ /* 0x040ff000000008ff */
[----:B------:R-:W-:Y:S01]  /*1920*/  HMMA.16816.F16 R46, R16, R66, RZ ;  /* 0x00000042102e723c */ /* 0x000fe200000008ff */
        /* <DEDUP_REMOVED lines=8> */
[----:B------:R-:W2:Y:S04]  /*19b0*/  LD.E R18, desc[UR10][R36.64+0x11b0] ;  /* 0x0011b00a24127980 */ /* 0x000ea8000c101900 */
[----:B------:R-:W3:Y:S04]  /*19c0*/  LD.E R17, desc[UR10][R36.64+0x11a0] ;  /* 0x0011a00a24117980 */ /* 0x000ee8000c101900 */
[----:B------:R-:W4:Y:S04]  /*19d0*/  LD.E R16, desc[UR10][R36.64+0xf30] ;  /* 0x000f300a24107980 */ /* 0x000f28000c101900 */
[----:B------:R-:W5:Y:S01]  /*19e0*/  LD.E R36, desc[UR10][R36.64+0xf20] ;  /* 0x000f200a24247980 */ /* 0x000f62000c101900 */
[----:B------:R-:W-:-:S02]  /*19f0*/  HADD2 R48, R48, R15 ;  /* 0x0000000f30307230 */ /* 0x000fc40000000000 */
[----:B------:R-:W-:Y:S02]  /*1a00*/  HADD2 R34, R34, R14 ;  /* 0x0000000e22227230 */ /* 0x000fe40000000000 */
[----:B------:R-:W-:Y:S02]  /*1a10*/  HADD2 R22, R22, R12 ;  /* 0x0000000c16167230 */ /* 0x000fe40000000000 */
[----:B------:R-:W-:Y:S02]  /*1a20*/  HADD2 R32, R32, R11 ;  /* 0x0000000b20207230 */ /* 0x000fe40000000000 */
[----:B------:R-:W-:Y:S02]  /*1a30*/  HADD2 R30, R30, R10 ;  /* 0x0000000a1e1e7230 */ /* 0x000fe40000000000 */
[----:B------:R-:W-:Y:S02]  /*1a40*/  HADD2 R31, R31, R9 ;  /* 0x000000091f1f7230 */ /* 0x000fe40000000000 */
[----:B------:R-:W-:Y:S01]  /*1a50*/  HADD2 R28, R28, R8 ;  /* 0x000000081c1c7230 */ /* 0x000fe20000000000 */
[----:B------:R-:W-:Y:S01]  /*1a60*/  ISETP.NE.AND P0, PT, R0, UR8, PT ;  /* 0x0000000800007c0c */ /* 0x000fe2000bf05270 */
[----:B------:R-:W-:-:S02]  /*1a70*/  HADD2 R6, R35, R6 ;  /* 0x0000000623067230 */ /* 0x000fc40000000000 */
[----:B------:R-:W-:Y:S02]  /*1a80*/  HADD2 R102, R23, R102 ;  /* 0x0000006617667230 */ /* 0x000fe40000000000 */
[----:B------:R-:W-:Y:S02]  /*1a90*/  HADD2 R5, R33, R5 ;  /* 0x0000000521057230 */ /* 0x000fe40000000000 */
[----:B------:R-:W-:Y:S02]  /*1aa0*/  HADD2 R7, R29, R7 ;  /* 0x000000071d077230 */ /* 0x000fe40000000000 */
[----:B------:R-:W-:Y:S02]  /*1ab0*/  HADD2 R103, R26, R103 ;  /* 0x000000671a677230 */ /* 0x000fe40000000000 */
[----:B------:R-:W-:Y:S02]  /*1ac0*/  HADD2 R104, R27, R104 ;  /* 0x000000681b687230 */ /* 0x000fe40000000000 */
        /* <DEDUP_REMOVED lines=22> */
[----:B------:R-:W-:Y:S01]  /*1c30*/  HADD2 R4, R47, R4 ;  /* 0x000000042f047230 */ /* 0x000fe20000000000 */
[----:B------:R-:W-:Y:S01]  /*1c40*/  BAR.SYNC.DEFER_BLOCKING 0x0 ;  /* 0x0000000000007b1d */ /* 0x000fe20000010000 */
[----:B--2---:R-:W-:Y:S02]  /*1c50*/  F2FP.F16.E4M3.UNPACK_B R15, R18 ;  /* 0x00000012ff0f723e */ /* 0x004fe400020006ff */
[----:B---3--:R-:W-:-:S02]  /*1c60*/  F2FP.F16.E4M3.UNPACK_B R14, R17 ;  /* 0x00000011ff0e723e */ /* 0x008fc400020006ff */
[----:B----4-:R-:W-:Y:S02]  /*1c70*/  F2FP.F16.E4M3.UNPACK_B R13, R16 ;  /* 0x00000010ff0d723e */ /* 0x010fe400020006ff */
[----:B-----5:R-:W-:-:S07]  /*1c80*/  F2FP.F16.E4M3.UNPACK_B R12, R36 ;  /* 0x00000024ff0c723e */ /* 0x020fce00020006ff */
        /* <DEDUP_REMOVED lines=12> */
[----:B------:R-:W-:-:S02]  /*1d50*/  HADD2 R13, R72, R93 ;  /* 0x0000005d480d7230 */ /* 0x000fc40000000000 */
[----:B------:R-:W-:Y:S02]  /*1d60*/  IMAD.MOV.U32 R36, RZ, RZ, R0 ;  /* 0x000000ffff247224 */ /* 0x000fe400078e0000 */
        /* <DEDUP_REMOVED lines=17> */
[----:B------:R-:W-:Y:S01]  /*1e80*/  HADD2 R2, R67, R2 ;  /* 0x0000000243027230 */ /* 0x000fe20000000000 */
[----:B------:R-:W-:Y:S06]  /*1e90*/  @P0 BRA `(.L_x_3) ;  /* 0xffffffe800880947 */ /* 0x000fec000383ffff */
.L_x_0:
[----:B------:R-:W1:Y:S01]  /*1ea0*/  S2R R22, SR_TID.X ;  /* 0x0000000000167919 */ /* 0x000e620000002100 */
[----:B------:R-:W2:Y:S01]  /*1eb0*/  LDCU.128 UR12, c[0x0][0x390] ;  /* 0x00007200ff0c77ac */ /* 0x000ea20008000c00 */
[----:B------:R-:W-:Y:S01]  /*1ec0*/  IADD3 R123, PT, PT, R123, UR6, R124 ;  /* 0x000000067b7b7c10 */ /* 0x000fe2000fffe07c */
[----:B------:R-:W3:Y:S04]  /*1ed0*/  S2R R0, SR_TID.X ;  /* 0x0000000000007919 */ /* 0x000ee80000002100 */
[C---:B------:R-:W-:Y:S02]  /*1ee0*/  VIADD R31, R123.reuse, 0x8 ;  /* 0x000000087b1f7836 */ /* 0x040fe40000000000 */
[C---:B------:R-:W-:Y:S02]  /*1ef0*/  VIADD R35, R123.reuse, 0x10 ;  /* 0x000000107b237836 */ /* 0x040fe40000000000 */
[----:B------:R-:W-:Y:S01]  /*1f00*/  VIADD R37, R123, 0x18 ;  /* 0x000000187b257836 */ /* 0x000fe20000000000 */
[----:B--2---:R-:W-:Y:S01]  /*1f10*/  USHF.R.S32.HI UR4, URZ, 0x1f, UR15 ;  /* 0x0000001fff047899 */ /* 0x004fe2000801140f */
[----:B-1----:R-:W-:-:S02]  /*1f20*/  LOP3.LUT R22, R22, 0x60, RZ, 0xc0, !PT ;  /* 0x0000006016167812 */ /* 0x002fc400078ec0ff */
[----:B---3--:R-:W-:-:S03]  /*1f30*/  LOP3.LUT R0, R0, 0x3, RZ, 0xc0, !PT ;  /* 0x0000000300007812 */ /* 0x008fc600078ec0ff */
[----:B------:R-:W-:-:S04]  /*1f40*/  IMAD R22, R125, 0x80, R22 ;  /* 0x000000807d167824 */ /* 0x000fc800078e0216 */
[----:B------:R-:W-:-:S04]  /*1f50*/  IMAD R22, R0, 0x2, R22 ;  /* 0x0000000200167824 */ /* 0x000fc800078e0216 */
[----:B------:R-:W-:Y:S01]  /*1f60*/  VIADD R0, R22, 0x1 ;  /* 0x0000000116007836 */ /* 0x000fe20000000000 */
[----:B------:R-:W-:-:S04]  /*1f70*/  SHF.R.S32.HI R23, RZ, 0x1f, R22 ;  /* 0x0000001fff177819 */ /* 0x000fc80000011416 */
[----:B------:R-:W-:Y:S01]  /*1f80*/  ISETP.GE.AND P1, PT, R0, UR15, PT ;  /* 0x0000000f00007c0c */ /* 0x000fe2000bf26270 */
[----:B------:R-:W-:Y:S02]  /*1f90*/  VIADD R0, R22, 0x9 ;  /* 0x0000000916007836 */ /* 0x000fe40000000000 */
[C---:B------:R-:W-:Y:S01]  /*1fa0*/  IMAD.WIDE.U32 R26, R123.reuse, UR15, R22 ;  /* 0x0000000f7b1a7c25 */ /* 0x040fe2000f8e0016 */
[C---:B------:R-:W-:Y:S02]  /*1fb0*/  ISETP.GE.OR P0, PT, R123.reuse, UR14, P1 ;  /* 0x0000000e7b007c0c */ /* 0x040fe40008f06670 */
[----:B------:R-:W-:Y:S01]  /*1fc0*/  ISETP.GE.AND P3, PT, R0, UR15, PT ;  /* 0x0000000f00007c0c */ /* 0x000fe2000bf66270 */
[----:B------:R-:W-:Y:S01]  /*1fd0*/  IMAD R25, R123, UR4, R27 ;  /* 0x000000047b197c24 */ /* 0x000fe2000f8e021b */
[----:B------:R-:W-:Y:S01]  /*1fe0*/  LEA R24, P2, R26, UR12, 0x1 ;  /* 0x0000000c1a187c11 */ /* 0x000fe2000f8408ff */
[C---:B------:R-:W-:Y:S01]  /*1ff0*/  IMAD.WIDE.U32 R28, R31.reuse, UR15, R22 ;  /* 0x0000000f1f1c7c25 */ /* 0x040fe2000f8e0016 */
[----:B------:R-:W-:-:S02]  /*2000*/  ISETP.GE.OR P5, PT, R31, UR14, P1 ;  /* 0x0000000e1f007c0c */ /* 0x000fc40008fa6670 */
[----:B------:R-:W-:Y:S01]  /*2010*/  ISETP.GE.OR P4, PT, R123, UR14, P3 ;  /* 0x0000000e7b007c0c */ /* 0x000fe20009f86670 */
[----:B------:R-:W-:Y:S01]  /*2020*/  IMAD R27, R31, UR4, R29 ;  /* 0x000000041f1b7c24 */ /* 0x000fe2000f8e021d */
[----:B------:R-:W-:Y:S01]  /*2030*/  LEA.HI.X R25, R26, UR13, R25, 0x1, P2 ;  /* 0x0000000d1a197c11 */ /* 0x000fe200090f0c19 */
[----:B------:R-:W-:Y:S01]  /*2040*/  VIADD R0, R22, 0x11 ;  /* 0x0000001116007836 */ /* 0x000fe20000000000 */
[C---:B------:R-:W-:Y:S01]  /*2050*/  LEA R26, P2, R28.reuse, UR12, 0x1 ;  /* 0x0000000c1c1a7c11 */ /* 0x040fe2000f8408ff */
[----:B------:R-:W-:Y:S01]  /*2060*/  IMAD.WIDE.U32 R32, R37, UR15, R22 ;  /* 0x0000000f25207c25 */ /* 0x000fe2000f8e0016 */
[----:B------:R-:W-:Y:S01]  /*2070*/  ISETP.GE.OR P6, PT, R31, UR14, P3 ;  /* 0x0000000e1f007c0c */ /* 0x000fe20009fc6670 */
[----:B------:R1:W-:Y:S01]  /*2080*/  @!P0 STG.E desc[UR10][R24.64], R21 ;  /* 0x0000001518008986 */ /* 0x0003e2000c10190a */
[----:B------:R-:W-:Y:S02]  /*2090*/  LEA.HI.X R27, R28, UR13, R27, 0x1, P2 ;  /* 0x0000000d1c1b7c11 */ /* 0x000fe400090f0c1b */
[----:B------:R-:W-:Y:S01]  /*20a0*/  ISETP.GE.AND P2, PT, R0, UR15, PT ;  /* 0x0000000f00007c0c */ /* 0x000fe2000bf46270 */
[----:B------:R-:W-:-:S02]  /*20b0*/  VIADD R0, R22, 0x19 ;  /* 0x0000001916007836 */ /* 0x000fc40000000000 */
[----:B------:R-:W-:Y:S01]  /*20c0*/  @!P5 STG.E desc[UR10][R26.64], R90 ;  /* 0x0000005a1a00d986 */ /* 0x000fe2000c10190a */
[----:B------:R-:W-:Y:S02]  /*20d0*/  ISETP.GE.OR P5, PT, R123, UR14, P2 ;  /* 0x0000000e7b007c0c */ /* 0x000fe400097a6670 */
[----:B------:R-:W-:Y:S01]  /*20e0*/  ISETP.GE.AND P0, PT, R0, UR15, PT ;  /* 0x0000000f00007c0c */ /* 0x000fe2000bf06270 */
[----:B------:R-:W-:Y:S01]  /*20f0*/  @!P4 STG.E desc[UR10][R24.64+0x10], R91 ;  /* 0x0000105b1800c986 */ /* 0x000fe2000c10190a */
[----:B------:R-:W-:-:S03]  /*2100*/  ISETP.GE.OR P4, PT, R31, UR14, P2 ;  /* 0x0000000e1f007c0c */ /* 0x000fc60009786670 */
[----:B------:R-:W-:Y:S01]  /*2110*/  @!P6 STG.E desc[UR10][R26.64+0x10], R19 ;  /* 0x000010131a00e986 */ /* 0x000fe2000c10190a */
[----:B------:R-:W-:-:S05]  /*2120*/  ISETP.GE.OR P6, PT, R123, UR14, P0 ;  /* 0x0000000e7b007c0c */ /* 0x000fca00087c6670 */
[----:B------:R2:W-:Y:S01]  /*2130*/  @!P5 STG.E desc[UR10][R24.64+0x20], R13 ;  /* 0x0000200d1800d986 */ /* 0x0005e2000c10190a */
[----:B------:R-:W-:Y:S01]  /*2140*/  ISETP.GE.OR P5, PT, R31, UR14, P0 ;  /* 0x0000000e1f007c0c */ /* 0x000fe200087a6670 */
[C---:B------:R-:W-:Y:S02]  /*2150*/  IMAD.WIDE.U32 R30, R35.reuse, UR15, R22 ;  /* 0x0000000f231e7c25 */ /* 0x040fe4000f8e0016 */
[----:B------:R3:W-:Y:S01]  /*2160*/  @!P4 STG.E desc[UR10][R26.64+0x20], R20 ;  /* 0x000020141a00c986 */ /* 0x0007e2000c10190a */
[C---:B------:R-:W-:Y:S01]  /*2170*/  ISETP.GE.OR P4, PT, R35.reuse, UR14, P1 ;  /* 0x0000000e23007c0c */ /* 0x040fe20008f86670 */
[----:B-1----:R-:W-:Y:S02]  /*2180*/  IMAD R21, R35, UR4, R31 ;  /* 0x0000000423157c24 */ /* 0x002fe4000f8e021f */
[----:B------:R1:W-:Y:S01]  /*2190*/  @!P6 STG.E desc[UR10][R24.64+0x30], R17 ;  /* 0x000030111800e986 */ /* 0x0003e2000c10190a */
[----:B------:R-:W-:Y:S01]  /*21a0*/  LEA R28, P6, R30, UR12, 0x1 ;  /* 0x0000000c1e1c7c11 */ /* 0x000fe2000f8c08ff */
[----:B--2---:R-:W-:-:S03]  /*21b0*/  IMAD R13, R37, UR4, R33 ;  /* 0x00000004250d7c24 */ /* 0x004fc6000f8e0221 */
[----:B------:R-:W-:Y:S01]  /*21c0*/  LEA.HI.X R29, R30, UR13, R21, 0x1, P6 ;  /* 0x0000000d1e1d7c11 */ /* 0x000fe2000b0f0c15 */
[----:B------:R2:W-:Y:S01]  /*21d0*/  @!P5 STG.E desc[UR10][R26.64+0x30], R16 ;  /* 0x000030101a00d986 */ /* 0x0005e2000c10190a */
[----:B------:R-:W-:Y:S02]  /*21e0*/  ISETP.GE.OR P5, PT, R37, UR14, P1 ;  /* 0x0000000e25007c0c */ /* 0x000fe40008fa6670 */
[C---:B---3--:R-:W-:Y:S01]  /*21f0*/  LEA R20, P6, R32.reuse, UR12, 0x1 ;  /* 0x0000000c20147c11 */ /* 0x048fe2000f8c08ff */
[----:B------:R-:W-:Y:S01]  /*2200*/  @!P4 STG.E desc[UR10][R28.64], R15 ;  /* 0x0000000f1c00c986 */ /* 0x000fe2000c10190a */
[----:B------:R-:W-:Y:S01]  /*2210*/  ISETP.GE.OR P4, PT, R35, UR14, P3 ;  /* 0x0000000e23007c0c */ /* 0x000fe20009f86670 */
[----:B-1----:R-:W-:Y:S01]  /*2220*/  VIADD R25, R123, 0x20 ;  /* 0x000000207b197836 */ /* 0x002fe20000000000 */
[----:B------:R-:W-:Y:S02]  /*2230*/  LEA.HI.X R21, R32, UR13, R13, 0x1, P6 ;  /* 0x0000000d20157c11 */ /* 0x000fe4000b0f0c0d */
[----:B------:R-:W-:Y:S01]  /*2240*/  ISETP.GE.OR P6, PT, R37, UR14, P3 ;  /* 0x0000000e25007c0c */ /* 0x000fe20009fc6670 */
[----:B--2---:R-:W-:-:S04]  /*2250*/  IMAD.WIDE.U32 R16, R25, UR15, R22 ;  /* 0x0000000f19107c25 */ /* 0x004fc8000f8e0016 */
[----:B------:R1:W-:Y:S01]  /*2260*/  @!P5 STG.E desc[UR10][R20.64], R18 ;  /* 0x000000121400d986 */ /* 0x0003e2000c10190a */
[----:B------:R-:W-:Y:S01]  /*2270*/  ISETP.GE.OR P5, PT, R35, UR14, P2 ;  /* 0x0000000e23007c0c */ /* 0x000fe200097a6670 */
[----:B------:R-:W-:Y:S02]  /*2280*/  IMAD R13, R25, UR4, R17 ;  /* 0x00000004190d7c24 */ /* 0x000fe4000f8e0211 */
[----:B------:R2:W-:Y:S01]  /*2290*/  @!P4 STG.E desc[UR10][R28.64+0x10], R14 ;  /* 0x0000100e1c00c986 */ /* 0x0005e2000c10190a */
[----:B------:R-:W-:Y:S01]  /*22a0*/  ISETP.GE.OR P4, PT, R37, UR14, P2 ;  /* 0x0000000e25007c0c */ /* 0x000fe20009786670 */
[----:B------:R-:W-:Y:S02]  /*22b0*/  VIADD R27, R123, 0x28 ;  /* 0x000000287b1b7836 */ /* 0x000fe40000000000 */
[----:B------:R-:W-:Y:S01]  /*22c0*/  @!P6 STG.E desc[UR10][R20.64+0x10], R6 ;  /* 0x000010061400e986 */ /* 0x000fe2000c10190a */
[----:B------:R-:W-:Y:S01]  /*22d0*/  ISETP.GE.OR P6, PT, R35, UR14, P0 ;  /* 0x0000000e23007c0c */ /* 0x000fe200087c6670 */
[----:B-1----:R-:W-:-:S04]  /*22e0*/  IMAD.WIDE.U32 R18, R27, UR15, R22 ;  /* 0x0000000f1b127c25 */ /* 0x002fc8000f8e0016 */
[----:B------:R1:W-:Y:S01]  /*22f0*/  @!P5 STG.E desc[UR10][R28.64+0x20], R12 ;  /* 0x0000200c1c00d986 */ /* 0x0003e2000c10190a */
[----:B------:R-:W-:-:S03]  /*2300*/  ISETP.GE.OR P5, PT, R37, UR14, P0 ;  /* 0x0000000e25007c0c */ /* 0x000fc600087a6670 */
[----:B------:R-:W-:Y:S01]  /*2310*/  @!P4 STG.E desc[UR10][R20.64+0x20], R102 ;  /* 0x000020661400c986 */ /* 0x000fe2000c10190a */
[----:B------:R-:W-:-:S03]  /*2320*/  ISETP.GE.OR P4, PT, R25, UR14, P1 ;  /* 0x0000000e19007c0c */ /* 0x000fc60008f86670 */
[----:B------:R-:W-:Y:S01]  /*2330*/  @!P6 STG.E desc[UR10][R28.64+0x30], R11 ;  /* 0x0000300b1c00e986 */ /* 0x000fe2000c10190a */
[----:B--2---:R-:W-:-:S04]  /*2340*/  LEA R14, P6, R16, UR12, 0x1 ;  /* 0x0000000c100e7c11 */ /* 0x004fc8000f8c08ff */
[----:B------:R-:W-:Y:S01]  /*2350*/  LEA.HI.X R15, R16, UR13, R13, 0x1, P6 ;  /* 0x0000000d100f7c11 */ /* 0x000fe2000b0f0c0d */
[----:B------:R2:W-:Y:S01]  /*2360*/  @!P5 STG.E desc[UR10][R20.64+0x30], R5 ;  /* 0x000030051400d986 */ /* 0x0005e2000c10190a */
[C---:B------:R-:W-:Y:S01]  /*2370*/  IMAD R13, R27.reuse, UR4, R19 ;  /* 0x000000041b0d7c24 */ /* 0x040fe2000f8e0213 */
[----:B------:R-:W-:Y:S02]  /*2380*/  ISETP.GE.OR P5, PT, R27, UR14, P1 ;  /* 0x0000000e1b007c0c */ /* 0x000fe40008fa6670 */
[C---:B-1----:R-:W-:Y:S01]  /*2390*/  LEA R12, P6, R18.reuse, UR12, 0x1 ;  /* 0x0000000c120c7c11 */ /* 0x042fe2000f8c08ff */
[----:B------:R1:W-:Y:S01]  /*23a0*/  @!P4 STG.E desc[UR10][R14.64], R10 ;  /* 0x0000000a0e00c986 */ /* 0x0003e2000c10190a */
[----:B------:R-:W-:Y:S02]  /*23b0*/  ISETP.GE.OR P4, PT, R25, UR14, P3 ;  /* 0x0000000e19007c0c */ /* 0x000fe40009f86670 */
[----:B------:R-:W-:Y:S02]  /*23c0*/  LEA.HI.X R13, R18, UR13, R13, 0x1, P6 ;  /* 0x0000000d120d7c11 */ /* 0x000fe4000b0f0c0d */
[----:B------:R-:W-:Y:S01]  /*23d0*/  ISETP.GE.OR P6, PT, R27, UR14, P3 ;  /* 0x0000000e1b007c0c */ /* 0x000fe20009fc6670 */
[----:B--2---:R-:W-:-:S02]  /*23e0*/  VIADD R5, R123, 0x30 ;  /* 0x000000307b057836 */ /* 0x004fc40000000000 */
[----:B------:R-:W-:Y:S02]  /*23f0*/  VIADD R123, R123, 0x38 ;  /* 0x000000387b7b7836 */ /* 0x000fe40000000000 */
[----:B------:R2:W-:Y:S01]  /*2400*/  @!P5 STG.E desc[UR10][R12.64], R9 ;  /* 0x000000090c00d986 */ /* 0x0005e2000c10190a */
[----:B------:R-:W-:Y:S01]  /*2410*/  ISETP.GE.OR P5, PT, R25, UR14, P2 ;  /* 0x0000000e19007c0c */ /* 0x000fe200097a6670 */
[--C-:B-1----:R-:W-:Y:S02]  /*2420*/  IMAD.WIDE.U32 R10, R5, UR15, R22.reuse ;  /* 0x0000000f050a7c25 */ /* 0x102fe4000f8e0016 */
[----:B------:R-:W-:Y:S01]  /*2430*/  @!P4 STG.E desc[UR10][R14.64+0x10], R8 ;  /* 0x000010080e00c986 */ /* 0x000fe2000c10190a */
[----:B------:R-:W-:Y:S01]  /*2440*/  ISETP.GE.OR P4, PT, R27, UR14, P2 ;  /* 0x0000000e1b007c0c */ /* 0x000fe20009786670 */
[----:B------:R-:W-:Y:S02]  /*2450*/  IMAD.WIDE.U32 R22, R123, UR15, R22 ;  /* 0x0000000f7b167c25 */ /* 0x000fe4000f8e0016 */
[----:B------:R1:W-:Y:S01]  /*2460*/  @!P6 STG.E desc[UR10][R12.64+0x10], R7 ;  /* 0x000010070c00e986 */ /* 0x0003e2000c10190a */
[----:B------:R-:W-:Y:S01]  /*2470*/  ISETP.GE.OR P6, PT, R25, UR14, P0 ;  /* 0x0000000e19007c0c */ /* 0x000fe200087c6670 */
[----:B--2---:R-:W-:-:S04]  /*2480*/  IMAD R9, R5, UR4, R11 ;  /* 0x0000000405097c24 */ /* 0x004fc8000f8e020b */
[----:B------:R2:W-:Y:S01]  /*2490*/  @!P5 STG.E desc[UR10][R14.64+0x20], R103 ;  /* 0x000020670e00d986 */ /* 0x0005e2000c10190a */
[----:B------:R-:W-:-:S03]  /*24a0*/  ISETP.GE.OR P5, PT, R27, UR14, P0 ;  /* 0x0000000e1b007c0c */ /* 0x000fc600087a6670 */
[----:B------:R2:W-:Y:S01]  /*24b0*/  @!P4 STG.E desc[UR10][R12.64+0x20], R104 ;  /* 0x000020680c00c986 */ /* 0x0005e2000c10190a */
[----:B------:R-:W-:Y:S02]  /*24c0*/  ISETP.GE.OR P4, PT, R5, UR14, P1 ;  /* 0x0000000e05007c0c */ /* 0x000fe40008f86670 */
[----:B------:R-:W-:Y:S01]  /*24d0*/  ISETP.GE.OR P1, PT, R123, UR14, P1 ;  /* 0x0000000e7b007c0c */ /* 0x000fe20008f26670 */
[----:B------:R2:W-:Y:S01]  /*24e0*/  @!P6 STG.E desc[UR10][R14.64+0x30], R105 ;  /* 0x000030690e00e986 */ /* 0x0005e2000c10190a */
[----:B------:R-:W-:-:S04]  /*24f0*/  LEA R6, P6, R10, UR12, 0x1 ;  /* 0x0000000c0a067c11 */ /* 0x000fc8000f8c08ff */
[----:B-1----:R-:W-:Y:S01]  /*2500*/  LEA.HI.X R7, R10, UR13, R9, 0x1, P6 ;  /* 0x0000000d0a077c11 */ /* 0x002fe2000b0f0c09 */
[----:B------:R-:W-:Y:S01]  /*2510*/  IMAD R9, R123, UR4, R23 ;  /* 0x000000047b097c24 */ /* 0x000fe2000f8e0217 */
[----:B------:R2:W-:Y:S01]  /*2520*/  @!P5 STG.E desc[UR10][R12.64+0x30], R4 ;  /* 0x000030040c00d986 */ /* 0x0005e2000c10190a */
[C---:B------:R-:W-:Y:S02]  /*2530*/  LEA R8, P6, R22.reuse, UR12, 0x1 ;  /* 0x0000000c16087c11 */ /* 0x040fe4000f8c08ff */
[C---:B------:R-:W-:Y:S01]  /*2540*/  ISETP.GE.OR P5, PT, R5.reuse, UR14, P2 ;  /* 0x0000000e05007c0c */ /* 0x040fe200097a6670 */
[----:B------:R2:W-:Y:S01]  /*2550*/  @!P4 STG.E desc[UR10][R6.64], R98 ;  /* 0x000000620600c986 */ /* 0x0005e2000c10190a */
[----:B------:R-:W-:Y:S02]  /*2560*/  ISETP.GE.OR P4, PT, R5, UR14, P3 ;  /* 0x0000000e05007c0c */ /* 0x000fe40009f86670 */
[----:B------:R-:W-:Y:S02]  /*2570*/  ISETP.GE.OR P3, PT, R123, UR14, P3 ;  /* 0x0000000e7b007c0c */ /* 0x000fe40009f66670 */
[----:B------:R-:W-:-:S02]  /*2580*/  LEA.HI.X R9, R22, UR13, R9, 0x1, P6 ;  /* 0x0000000d16097c11 */ /* 0x000fc4000b0f0c09 */
[----:B------:R-:W-:Y:S02]  /*2590*/  ISETP.GE.OR P2, PT, R123, UR14, P2 ;  /* 0x0000000e7b007c0c */ /* 0x000fe40009746670 */
[----:B------:R-:W-:Y:S01]  /*25a0*/  ISETP.GE.OR P6, PT, R5, UR14, P0 ;  /* 0x0000000e05007c0c */ /* 0x000fe200087c6670 */
[----:B------:R2:W-:Y:S01]  /*25b0*/  @!P1 STG.E desc[UR10][R8.64], R101 ;  /* 0x0000006508009986 */ /* 0x0005e2000c10190a */
[----:B------:R-:W-:-:S03]  /*25c0*/  ISETP.GE.OR P0, PT, R123, UR14, P0 ;  /* 0x0000000e7b007c0c */ /* 0x000fc60008706670 */
[----:B------:R2:W-:Y:S04]  /*25d0*/  @!P4 STG.E desc[UR10][R6.64+0x10], R100 ;  /* 0x000010640600c986 */ /* 0x0005e8000c10190a */
[----:B------:R2:W-:Y:S04]  /*25e0*/  @!P3 STG.E desc[UR10][R8.64+0x10], R99 ;  /* 0x000010630800b986 */ /* 0x0005e8000c10190a */
[----:B------:R2:W-:Y:S04]  /*25f0*/  @!P5 STG.E desc[UR10][R6.64+0x20], R95 ;  /* 0x0000205f0600d986 */ /* 0x0005e8000c10190a */
[----:B------:R2:W-:Y:S04]  /*2600*/  @!P2 STG.E desc[UR10][R8.64+0x20], R94 ;  /* 0x0000205e0800a986 */ /* 0x0005e8000c10190a */
[----:B------:R2:W-:Y:S01]  /*2610*/  @!P6 STG.E desc[UR10][R6.64+0x30], R3 ;  /* 0x000030030600e986 */ /* 0x0005e2000c10190a */
[----:B------:R-:W-:Y:S05]  /*2620*/  @P0 EXIT ;  /* 0x000000000000094d */ /* 0x000fea0003800000 */
[----:B------:R-:W-:Y:S01]  /*2630*/  STG.E desc[UR10][R8.64+0x30], R2 ;  /* 0x0000300208007986 */ /* 0x000fe2000c10190a */
[----:B------:R-:W-:Y:S05]  /*2640*/  EXIT ;  /* 0x000000000000794d */ /* 0x000fea0003800000 */
.L_x_4:
[----:B------:R-:W-:-:S00]  /*2650*/  BRA `(.L_x_4) ;  /* 0xfffffffc00fc7947 */ /* 0x000fc0000383ffff */
[----:B------:R-:W-:-:S00]  /*2660*/  NOP ;  /* 0x0000000000007918 */ /* 0x000fc00000000000 */
        /* <DEDUP_REMOVED lines=9> */
.L_x_5:


//--------------------- .nv.shared._Z11fp8_gemm_v2PKhS0_P6__halfiii --------------------------
	.section	.nv.shared._Z11fp8_gemm_v2PKhS0_P6__halfiii,"aw",@nobits
	.sectionflags	@""
	.align	16
	.zero		1024


//--------------------- .nv.shared.reserved.0     --------------------------
	.section	.nv.shared.reserved.0,"aw",@nobits
	.weak		__nv_reservedSMEM_offset_0_alias
	.size		__nv_reservedSMEM_offset_0_alias, 0, 64
	.other		__nv_reservedSMEM_offset_0_alias,@"STO_CUDA_RESERVED_SHARED STV_DEFAULT"
__nv_reservedSMEM_offset_0_alias:
	.zero		0
	.zero		64


//--------------------- .nv.constant0._Z11fp8_gemm_v2PKhS0_P6__halfiii --------------------------
	.section	.nv.constant0._Z11fp8_gemm_v2PKhS0_P6__halfiii,"a",@progbits
	.sectionflags	@""
	.align	4
.nv.constant0._Z11fp8_gemm_v2PKhS0_P6__halfiii:
	.zero		932


//--------------------- SYMBOLS --------------------------

	.type		.nv.reservedSmem.offset0,@object
	.size		.nv.reservedSmem.offset0,0x4
	.type		.nv.reservedSmem.cap,@object
	.size		.nv.reservedSmem.cap,0x4
